//
// Generated by NVIDIA NVVM Compiler
//
// Compiler Build ID: CL-36424714
// Cuda compilation tools, release 13.0, V13.0.88
// Based on NVVM 20.0.0
//

.version 9.0
.target sm_100
.address_size 64

	// .globl	attention_wmma_kernel
// _ZZ21attention_wmma_kernelE6K_smem has been demoted
// _ZZ21attention_wmma_kernelE6V_smem has been demoted
// _ZZ21attention_wmma_kernelE6Q_smem has been demoted

.visible .entry attention_wmma_kernel(
	.param .u64 .ptr .align 1 attention_wmma_kernel_param_0,
	.param .u64 .ptr .align 1 attention_wmma_kernel_param_1,
	.param .u64 .ptr .align 1 attention_wmma_kernel_param_2,
	.param .u64 .ptr .align 1 attention_wmma_kernel_param_3,
	.param .u32 attention_wmma_kernel_param_4,
	.param .u32 attention_wmma_kernel_param_5,
	.param .u32 attention_wmma_kernel_param_6,
	.param .u32 attention_wmma_kernel_param_7,
	.param .f32 attention_wmma_kernel_param_8
)
.maxntid 256
.minnctapersm 4
{
	.local .align 16 .b8 	__local_depot0[2048];
	.reg .b64 	%SP;
	.reg .b64 	%SPL;
	.reg .pred 	%p<44>;
	.reg .b16 	%rs<286>;
	.reg .b32 	%r<307>;
	.reg .b32 	%f<1095>;
	.reg .b64 	%rd<79>;
	// demoted variable
	.shared .align 2 .b8 _ZZ21attention_wmma_kernelE6K_smem[8192];
	// demoted variable
	.shared .align 2 .b8 _ZZ21attention_wmma_kernelE6V_smem[8192];
	// demoted variable
	.shared .align 2 .b8 _ZZ21attention_wmma_kernelE6Q_smem[8192];
	mov.u64 	%SPL, __local_depot0;
	ld.param.u32 	%r85, [attention_wmma_kernel_param_6];
	add.u64 	%rd1, %SPL, 0;
	mov.u32 	%r1, %tid.x;
	setp.lt.s32 	%p1, %r85, 1;
	@%p1 bra 	$L__BB0_81;
	mov.u32 	%r88, %ntid.x;
	add.s32 	%r89, %r1, %r88;
	cvt.u16.u32 	%rs8, %r89;
	xor.b16  	%rs9, %rs8, 4095;
	cvt.u16.u32 	%rs10, %r88;
	div.u16 	%rs11, %rs9, %rs10;
	and.b16  	%rs1, %rs11, 3;
	mov.b32 	%r286, 0;
	mov.u32 	%r90, %ctaid.x;
	shl.b32 	%r115, %r88, 1;
$L__BB0_2:
	ld.param.u32 	%r275, [attention_wmma_kernel_param_7];
	ld.param.u32 	%r253, [attention_wmma_kernel_param_6];
	ld.param.u64 	%rd75, [attention_wmma_kernel_param_0];
	mul.lo.s32 	%r91, %r253, %r90;
	mul.lo.s32 	%r92, %r91, %r275;
	cvt.s64.s32 	%rd2, %r92;
	cvta.to.global.u64 	%rd3, %rd75;
	setp.eq.s16 	%p2, %rs1, 2;
	shl.b32 	%r5, %r286, 6;
	mov.u32 	%r287, %r1;
	@%p2 bra 	$L__BB0_14;
	ld.param.u32 	%r254, [attention_wmma_kernel_param_6];
	and.b32  	%r6, %r1, 63;
	shr.u32 	%r7, %r1, 6;
	add.s32 	%r8, %r7, %r5;
	setp.lt.s32 	%p3, %r8, %r254;
	@%p3 bra 	$L__BB0_5;
	mov.f32 	%f342, 0f00000000;
	// begin inline asm
	{  cvt.rn.f16.f32 %rs284, %f342;}

	// end inline asm
	bra.uni 	$L__BB0_6;
$L__BB0_5:
	ld.param.u32 	%r276, [attention_wmma_kernel_param_7];
	mad.lo.s32 	%r93, %r8, %r276, %r6;
	cvt.s64.s32 	%rd11, %r93;
	add.s64 	%rd12, %rd11, %rd2;
	shl.b64 	%rd13, %rd12, 1;
	add.s64 	%rd14, %rd3, %rd13;
	ld.global.nc.u16 	%rs284, [%rd14];
$L__BB0_6:
	add.s32 	%r287, %r1, %r88;
	setp.eq.s16 	%p4, %rs1, 3;
	shl.b32 	%r94, %r7, 7;
	mov.u32 	%r95, _ZZ21attention_wmma_kernelE6Q_smem;
	add.s32 	%r96, %r95, %r94;
	shl.b32 	%r97, %r6, 1;
	add.s32 	%r98, %r96, %r97;
	st.shared.u16 	[%r98], %rs284;
	@%p4 bra 	$L__BB0_14;
	ld.param.u32 	%r255, [attention_wmma_kernel_param_6];
	and.b32  	%r10, %r287, 63;
	shr.u32 	%r11, %r287, 6;
	add.s32 	%r12, %r11, %r5;
	setp.lt.s32 	%p5, %r12, %r255;
	@%p5 bra 	$L__BB0_9;
	mov.f32 	%f343, 0f00000000;
	// begin inline asm
	{  cvt.rn.f16.f32 %rs285, %f343;}

	// end inline asm
	bra.uni 	$L__BB0_10;
$L__BB0_9:
	ld.param.u32 	%r277, [attention_wmma_kernel_param_7];
	mad.lo.s32 	%r99, %r12, %r277, %r10;
	cvt.s64.s32 	%rd15, %r99;
	add.s64 	%rd16, %rd15, %rd2;
	shl.b64 	%rd17, %rd16, 1;
	add.s64 	%rd18, %rd3, %rd17;
	ld.global.nc.u16 	%rs285, [%rd18];
$L__BB0_10:
	add.s32 	%r100, %r1, %r88;
	add.s32 	%r287, %r100, %r88;
	setp.eq.s16 	%p6, %rs1, 0;
	shl.b32 	%r101, %r11, 7;
	add.s32 	%r103, %r95, %r101;
	shl.b32 	%r104, %r10, 1;
	add.s32 	%r105, %r103, %r104;
	st.shared.u16 	[%r105], %rs285;
	@%p6 bra 	$L__BB0_14;
	ld.param.u32 	%r256, [attention_wmma_kernel_param_6];
	shr.u32 	%r106, %r287, 6;
	shl.b32 	%r107, %r106, 7;
	add.s32 	%r109, %r95, %r107;
	and.b32  	%r14, %r287, 63;
	shl.b32 	%r112, %r287, 1;
	and.b32  	%r113, %r112, 126;
	add.s32 	%r15, %r109, %r113;
	add.s32 	%r287, %r287, %r88;
	add.s32 	%r17, %r106, %r5;
	setp.lt.s32 	%p7, %r17, %r256;
	@%p7 bra 	$L__BB0_13;
	mov.f32 	%f344, 0f00000000;
	// begin inline asm
	{  cvt.rn.f16.f32 %rs14, %f344;}

	// end inline asm
	st.shared.u16 	[%r15], %rs14;
	bra.uni 	$L__BB0_14;
$L__BB0_13:
	ld.param.u32 	%r278, [attention_wmma_kernel_param_7];
	mad.lo.s32 	%r114, %r17, %r278, %r14;
	cvt.s64.s32 	%rd19, %r114;
	add.s64 	%rd20, %rd19, %rd2;
	shl.b64 	%rd21, %rd20, 1;
	add.s64 	%rd22, %rd3, %rd21;
	ld.global.nc.u16 	%rs15, [%rd22];
	st.shared.u16 	[%r15], %rs15;
$L__BB0_14:
	add.s32 	%r290, %r115, %r287;
	mad.lo.s32 	%r289, %r88, 3, %r287;
	add.s32 	%r288, %r88, %r287;
$L__BB0_15:
	ld.param.u32 	%r257, [attention_wmma_kernel_param_6];
	shr.u32 	%r26, %r287, 6;
	and.b32  	%r27, %r287, 63;
	add.s32 	%r28, %r26, %r5;
	setp.ge.s32 	%p8, %r28, %r257;
	@%p8 bra 	$L__BB0_17;
	ld.param.u32 	%r279, [attention_wmma_kernel_param_7];
	shl.b32 	%r121, %r26, 7;
	mov.u32 	%r122, _ZZ21attention_wmma_kernelE6Q_smem;
	add.s32 	%r123, %r122, %r121;
	shl.b32 	%r124, %r27, 1;
	add.s32 	%r125, %r123, %r124;
	mad.lo.s32 	%r126, %r28, %r279, %r27;
	cvt.s64.s32 	%rd23, %r126;
	add.s64 	%rd24, %rd23, %rd2;
	shl.b64 	%rd25, %rd24, 1;
	add.s64 	%rd26, %rd3, %rd25;
	ld.global.nc.u16 	%rs17, [%rd26];
	st.shared.u16 	[%r125], %rs17;
	bra.uni 	$L__BB0_18;
$L__BB0_17:
	mov.f32 	%f345, 0f00000000;
	// begin inline asm
	{  cvt.rn.f16.f32 %rs16, %f345;}

	// end inline asm
	shl.b32 	%r116, %r26, 7;
	mov.u32 	%r117, _ZZ21attention_wmma_kernelE6Q_smem;
	add.s32 	%r118, %r117, %r116;
	shl.b32 	%r119, %r27, 1;
	add.s32 	%r120, %r118, %r119;
	st.shared.u16 	[%r120], %rs16;
$L__BB0_18:
	ld.param.u32 	%r258, [attention_wmma_kernel_param_6];
	shr.u32 	%r29, %r288, 6;
	and.b32  	%r30, %r288, 63;
	add.s32 	%r31, %r29, %r5;
	setp.lt.s32 	%p9, %r31, %r258;
	@%p9 bra 	$L__BB0_20;
	mov.f32 	%f346, 0f00000000;
	// begin inline asm
	{  cvt.rn.f16.f32 %rs18, %f346;}

	// end inline asm
	shl.b32 	%r127, %r29, 7;
	mov.u32 	%r128, _ZZ21attention_wmma_kernelE6Q_smem;
	add.s32 	%r129, %r128, %r127;
	shl.b32 	%r130, %r30, 1;
	add.s32 	%r131, %r129, %r130;
	st.shared.u16 	[%r131], %rs18;
	bra.uni 	$L__BB0_21;
$L__BB0_20:
	ld.param.u32 	%r280, [attention_wmma_kernel_param_7];
	shl.b32 	%r132, %r29, 7;
	mov.u32 	%r133, _ZZ21attention_wmma_kernelE6Q_smem;
	add.s32 	%r134, %r133, %r132;
	shl.b32 	%r135, %r30, 1;
	add.s32 	%r136, %r134, %r135;
	mad.lo.s32 	%r137, %r31, %r280, %r30;
	cvt.s64.s32 	%rd27, %r137;
	add.s64 	%rd28, %rd27, %rd2;
	shl.b64 	%rd29, %rd28, 1;
	add.s64 	%rd30, %rd3, %rd29;
	ld.global.nc.u16 	%rs19, [%rd30];
	st.shared.u16 	[%r136], %rs19;
$L__BB0_21:
	ld.param.u32 	%r259, [attention_wmma_kernel_param_6];
	add.s32 	%r32, %r287, %r88;
	shr.u32 	%r33, %r290, 6;
	and.b32  	%r34, %r290, 63;
	add.s32 	%r35, %r33, %r5;
	setp.lt.s32 	%p10, %r35, %r259;
	@%p10 bra 	$L__BB0_23;
	mov.f32 	%f347, 0f00000000;
	// begin inline asm
	{  cvt.rn.f16.f32 %rs20, %f347;}

	// end inline asm
	shl.b32 	%r138, %r33, 7;
	mov.u32 	%r139, _ZZ21attention_wmma_kernelE6Q_smem;
	add.s32 	%r140, %r139, %r138;
	shl.b32 	%r141, %r34, 1;
	add.s32 	%r142, %r140, %r141;
	st.shared.u16 	[%r142], %rs20;
	bra.uni 	$L__BB0_24;
$L__BB0_23:
	ld.param.u32 	%r281, [attention_wmma_kernel_param_7];
	shl.b32 	%r143, %r33, 7;
	mov.u32 	%r144, _ZZ21attention_wmma_kernelE6Q_smem;
	add.s32 	%r145, %r144, %r143;
	shl.b32 	%r146, %r34, 1;
	add.s32 	%r147, %r145, %r146;
	mad.lo.s32 	%r148, %r35, %r281, %r34;
	cvt.s64.s32 	%rd31, %r148;
	add.s64 	%rd32, %rd31, %rd2;
	shl.b64 	%rd33, %rd32, 1;
	add.s64 	%rd34, %rd3, %rd33;
	ld.global.nc.u16 	%rs21, [%rd34];
	st.shared.u16 	[%r147], %rs21;
$L__BB0_24:
	ld.param.u32 	%r260, [attention_wmma_kernel_param_6];
	add.s32 	%r36, %r32, %r88;
	shr.u32 	%r37, %r289, 6;
	and.b32  	%r38, %r289, 63;
	add.s32 	%r39, %r37, %r5;
	setp.lt.s32 	%p11, %r39, %r260;
	@%p11 bra 	$L__BB0_26;
	mov.f32 	%f348, 0f00000000;
	// begin inline asm
	{  cvt.rn.f16.f32 %rs22, %f348;}

	// end inline asm
	shl.b32 	%r149, %r37, 7;
	mov.u32 	%r150, _ZZ21attention_wmma_kernelE6Q_smem;
	add.s32 	%r151, %r150, %r149;
	shl.b32 	%r152, %r38, 1;
	add.s32 	%r153, %r151, %r152;
	st.shared.u16 	[%r153], %rs22;
	bra.uni 	$L__BB0_27;
$L__BB0_26:
	ld.param.u32 	%r282, [attention_wmma_kernel_param_7];
	shl.b32 	%r154, %r37, 7;
	mov.u32 	%r155, _ZZ21attention_wmma_kernelE6Q_smem;
	add.s32 	%r156, %r155, %r154;
	shl.b32 	%r157, %r38, 1;
	add.s32 	%r158, %r156, %r157;
	mad.lo.s32 	%r159, %r39, %r282, %r38;
	cvt.s64.s32 	%rd35, %r159;
	add.s64 	%rd36, %rd35, %rd2;
	shl.b64 	%rd37, %rd36, 1;
	add.s64 	%rd38, %rd3, %rd37;
	ld.global.nc.u16 	%rs23, [%rd38];
	st.shared.u16 	[%r158], %rs23;
$L__BB0_27:
	add.s32 	%r160, %r36, %r88;
	add.s32 	%r287, %r160, %r88;
	shl.b32 	%r161, %r88, 2;
	add.s32 	%r290, %r290, %r161;
	add.s32 	%r289, %r289, %r161;
	add.s32 	%r288, %r288, %r161;
	setp.lt.u32 	%p12, %r287, 4096;
	@%p12 bra 	$L__BB0_15;
	bar.sync 	0;
	mov.b32 	%r292, 0;
$L__BB0_29:
	ld.param.u32 	%r261, [attention_wmma_kernel_param_6];
	mov.u32 	%r163, %tid.x;
	shr.u32 	%r164, %r163, 2;
	and.b32  	%r165, %r164, 56;
	add.s32 	%r166, %r292, %r165;
	shl.b32 	%r167, %r286, 6;
	add.s32 	%r168, %r166, %r167;
	setp.ge.s32 	%p13, %r168, %r261;
	@%p13 bra 	$L__BB0_79;
	mov.f32 	%f894, 0fC61C4000;
	mov.b32 	%r293, 0;
$L__BB0_31:
	mov.u32 	%r294, %tid.x;
	bar.sync 	0;
	shl.b32 	%r47, %r293, 6;
$L__BB0_32:
	ld.param.u32 	%r262, [attention_wmma_kernel_param_6];
	shr.u32 	%r49, %r294, 6;
	and.b32  	%r50, %r294, 63;
	add.s32 	%r51, %r49, %r47;
	setp.ge.s32 	%p14, %r51, %r262;
	@%p14 bra 	$L__BB0_34;
	ld.param.u32 	%r283, [attention_wmma_kernel_param_7];
	ld.param.u32 	%r263, [attention_wmma_kernel_param_6];
	ld.param.u64 	%rd76, [attention_wmma_kernel_param_1];
	shl.b32 	%r175, %r49, 7;
	mov.u32 	%r176, _ZZ21attention_wmma_kernelE6K_smem;
	add.s32 	%r177, %r176, %r175;
	shl.b32 	%r178, %r50, 1;
	add.s32 	%r179, %r177, %r178;
	mad.lo.s32 	%r180, %r51, %r283, %r50;
	cvt.s64.s32 	%rd39, %r180;
	mov.u32 	%r181, %ctaid.x;
	mul.lo.s32 	%r182, %r263, %r181;
	mul.lo.s32 	%r183, %r182, %r283;
	cvt.s64.s32 	%rd40, %r183;
	add.s64 	%rd41, %rd39, %rd40;
	cvta.to.global.u64 	%rd42, %rd76;
	shl.b64 	%rd43, %rd41, 1;
	add.s64 	%rd44, %rd42, %rd43;
	ld.global.nc.u16 	%rs25, [%rd44];
	st.shared.u16 	[%r179], %rs25;
	bra.uni 	$L__BB0_35;
$L__BB0_34:
	mov.f32 	%f350, 0f00000000;
	// begin inline asm
	{  cvt.rn.f16.f32 %rs24, %f350;}

	// end inline asm
	shl.b32 	%r170, %r49, 7;
	mov.u32 	%r171, _ZZ21attention_wmma_kernelE6K_smem;
	add.s32 	%r172, %r171, %r170;
	shl.b32 	%r173, %r50, 1;
	add.s32 	%r174, %r172, %r173;
	st.shared.u16 	[%r174], %rs24;
$L__BB0_35:
	mov.u32 	%r184, %ntid.x;
	add.s32 	%r294, %r294, %r184;
	setp.lt.u32 	%p15, %r294, 4096;
	@%p15 bra 	$L__BB0_32;
	bar.sync 	0;
	mov.u32 	%r186, %tid.x;
	shr.u32 	%r187, %r186, 2;
	and.b32  	%r188, %r187, 56;
	add.s32 	%r189, %r292, %r188;
	shl.b32 	%r190, %r189, 7;
	mov.u32 	%r191, _ZZ21attention_wmma_kernelE6Q_smem;
	add.s32 	%r192, %r191, %r190;
	ld.shared.u16 	%rs26, [%r192];
	ld.shared.u16 	%rs27, [%r192+2];
	ld.shared.u16 	%rs28, [%r192+4];
	ld.shared.u16 	%rs29, [%r192+6];
	ld.shared.u16 	%rs30, [%r192+8];
	ld.shared.u16 	%rs31, [%r192+10];
	ld.shared.u16 	%rs32, [%r192+12];
	ld.shared.u16 	%rs33, [%r192+14];
	ld.shared.u16 	%rs34, [%r192+16];
	ld.shared.u16 	%rs35, [%r192+18];
	ld.shared.u16 	%rs36, [%r192+20];
	ld.shared.u16 	%rs37, [%r192+22];
	ld.shared.u16 	%rs38, [%r192+24];
	ld.shared.u16 	%rs39, [%r192+26];
	ld.shared.u16 	%rs40, [%r192+28];
	ld.shared.u16 	%rs41, [%r192+30];
	ld.shared.u16 	%rs42, [%r192+32];
	ld.shared.u16 	%rs43, [%r192+34];
	ld.shared.u16 	%rs44, [%r192+36];
	ld.shared.u16 	%rs45, [%r192+38];
	ld.shared.u16 	%rs46, [%r192+40];
	ld.shared.u16 	%rs47, [%r192+42];
	ld.shared.u16 	%rs48, [%r192+44];
	ld.shared.u16 	%rs49, [%r192+46];
	ld.shared.u16 	%rs50, [%r192+48];
	ld.shared.u16 	%rs51, [%r192+50];
	ld.shared.u16 	%rs52, [%r192+52];
	ld.shared.u16 	%rs53, [%r192+54];
	ld.shared.u16 	%rs54, [%r192+56];
	ld.shared.u16 	%rs55, [%r192+58];
	ld.shared.u16 	%rs56, [%r192+60];
	ld.shared.u16 	%rs57, [%r192+62];
	ld.shared.u16 	%rs58, [%r192+64];
	ld.shared.u16 	%rs59, [%r192+66];
	ld.shared.u16 	%rs60, [%r192+68];
	ld.shared.u16 	%rs61, [%r192+70];
	ld.shared.u16 	%rs62, [%r192+72];
	ld.shared.u16 	%rs63, [%r192+74];
	ld.shared.u16 	%rs64, [%r192+76];
	ld.shared.u16 	%rs65, [%r192+78];
	ld.shared.u16 	%rs66, [%r192+80];
	ld.shared.u16 	%rs67, [%r192+82];
	ld.shared.u16 	%rs68, [%r192+84];
	ld.shared.u16 	%rs69, [%r192+86];
	ld.shared.u16 	%rs70, [%r192+88];
	ld.shared.u16 	%rs71, [%r192+90];
	ld.shared.u16 	%rs72, [%r192+92];
	ld.shared.u16 	%rs73, [%r192+94];
	ld.shared.u16 	%rs74, [%r192+96];
	ld.shared.u16 	%rs75, [%r192+98];
	ld.shared.u16 	%rs76, [%r192+100];
	ld.shared.u16 	%rs77, [%r192+102];
	ld.shared.u16 	%rs78, [%r192+104];
	ld.shared.u16 	%rs79, [%r192+106];
	ld.shared.u16 	%rs80, [%r192+108];
	ld.shared.u16 	%rs81, [%r192+110];
	ld.shared.u16 	%rs82, [%r192+112];
	ld.shared.u16 	%rs83, [%r192+114];
	ld.shared.u16 	%rs84, [%r192+116];
	ld.shared.u16 	%rs85, [%r192+118];
	ld.shared.u16 	%rs86, [%r192+120];
	ld.shared.u16 	%rs87, [%r192+122];
	ld.shared.u16 	%rs88, [%r192+124];
	ld.shared.u16 	%rs89, [%r192+126];
	// begin inline asm
	{  cvt.f32.f16 %f351, %rs26;}

	// end inline asm
	// begin inline asm
	{  cvt.f32.f16 %f352, %rs27;}

	// end inline asm
	// begin inline asm
	{  cvt.f32.f16 %f353, %rs28;}

	// end inline asm
	// begin inline asm
	{  cvt.f32.f16 %f354, %rs29;}

	// end inline asm
	// begin inline asm
	{  cvt.f32.f16 %f355, %rs30;}

	// end inline asm
	// begin inline asm
	{  cvt.f32.f16 %f356, %rs31;}

	// end inline asm
	// begin inline asm
	{  cvt.f32.f16 %f357, %rs32;}

	// end inline asm
	// begin inline asm
	{  cvt.f32.f16 %f358, %rs33;}

	// end inline asm
	// begin inline asm
	{  cvt.f32.f16 %f359, %rs34;}

	// end inline asm
	// begin inline asm
	{  cvt.f32.f16 %f360, %rs35;}

	// end inline asm
	// begin inline asm
	{  cvt.f32.f16 %f361, %rs36;}

	// end inline asm
	// begin inline asm
	{  cvt.f32.f16 %f362, %rs37;}

	// end inline asm
	// begin inline asm
	{  cvt.f32.f16 %f363, %rs38;}

	// end inline asm
	// begin inline asm
	{  cvt.f32.f16 %f364, %rs39;}

	// end inline asm
	// begin inline asm
	{  cvt.f32.f16 %f365, %rs40;}

	// end inline asm
	// begin inline asm
	{  cvt.f32.f16 %f366, %rs41;}

	// end inline asm
	// begin inline asm
	{  cvt.f32.f16 %f367, %rs42;}

	// end inline asm
	// begin inline asm
	{  cvt.f32.f16 %f368, %rs43;}

	// end inline asm
	// begin inline asm
	{  cvt.f32.f16 %f369, %rs44;}

	// end inline asm
	// begin inline asm
	{  cvt.f32.f16 %f370, %rs45;}

	// end inline asm
	// begin inline asm
	{  cvt.f32.f16 %f371, %rs46;}

	// end inline asm
	// begin inline asm
	{  cvt.f32.f16 %f372, %rs47;}

	// end inline asm
	// begin inline asm
	{  cvt.f32.f16 %f373, %rs48;}

	// end inline asm
	// begin inline asm
	{  cvt.f32.f16 %f374, %rs49;}

	// end inline asm
	// begin inline asm
	{  cvt.f32.f16 %f375, %rs50;}

	// end inline asm
	// begin inline asm
	{  cvt.f32.f16 %f376, %rs51;}

	// end inline asm
	// begin inline asm
	{  cvt.f32.f16 %f377, %rs52;}

	// end inline asm
	// begin inline asm
	{  cvt.f32.f16 %f378, %rs53;}

	// end inline asm
	// begin inline asm
	{  cvt.f32.f16 %f379, %rs54;}

	// end inline asm
	// begin inline asm
	{  cvt.f32.f16 %f380, %rs55;}

	// end inline asm
	// begin inline asm
	{  cvt.f32.f16 %f381, %rs56;}

	// end inline asm
	// begin inline asm
	{  cvt.f32.f16 %f382, %rs57;}

	// end inline asm
	// begin inline asm
	{  cvt.f32.f16 %f383, %rs58;}

	// end inline asm
	// begin inline asm
	{  cvt.f32.f16 %f384, %rs59;}

	// end inline asm
	// begin inline asm
	{  cvt.f32.f16 %f385, %rs60;}

	// end inline asm
	// begin inline asm
	{  cvt.f32.f16 %f386, %rs61;}

	// end inline asm
	// begin inline asm
	{  cvt.f32.f16 %f387, %rs62;}

	// end inline asm
	// begin inline asm
	{  cvt.f32.f16 %f388, %rs63;}

	// end inline asm
	// begin inline asm
	{  cvt.f32.f16 %f389, %rs64;}

	// end inline asm
	// begin inline asm
	{  cvt.f32.f16 %f390, %rs65;}

	// end inline asm
	// begin inline asm
	{  cvt.f32.f16 %f391, %rs66;}

	// end inline asm
	// begin inline asm
	{  cvt.f32.f16 %f392, %rs67;}

	// end inline asm
	// begin inline asm
	{  cvt.f32.f16 %f393, %rs68;}

	// end inline asm
	// begin inline asm
	{  cvt.f32.f16 %f394, %rs69;}

	// end inline asm
	// begin inline asm
	{  cvt.f32.f16 %f395, %rs70;}

	// end inline asm
	// begin inline asm
	{  cvt.f32.f16 %f396, %rs71;}

	// end inline asm
	// begin inline asm
	{  cvt.f32.f16 %f397, %rs72;}

	// end inline asm
	// begin inline asm
	{  cvt.f32.f16 %f398, %rs73;}

	// end inline asm
	// begin inline asm
	{  cvt.f32.f16 %f399, %rs74;}

	// end inline asm
	// begin inline asm
	{  cvt.f32.f16 %f400, %rs75;}

	// end inline asm
	// begin inline asm
	{  cvt.f32.f16 %f401, %rs76;}

	// end inline asm
	// begin inline asm
	{  cvt.f32.f16 %f402, %rs77;}

	// end inline asm
	// begin inline asm
	{  cvt.f32.f16 %f403, %rs78;}

	// end inline asm
	// begin inline asm
	{  cvt.f32.f16 %f404, %rs79;}

	// end inline asm
	// begin inline asm
	{  cvt.f32.f16 %f405, %rs80;}

	// end inline asm
	// begin inline asm
	{  cvt.f32.f16 %f406, %rs81;}

	// end inline asm
	// begin inline asm
	{  cvt.f32.f16 %f407, %rs82;}

	// end inline asm
	// begin inline asm
	{  cvt.f32.f16 %f408, %rs83;}

	// end inline asm
	// begin inline asm
	{  cvt.f32.f16 %f409, %rs84;}

	// end inline asm
	// begin inline asm
	{  cvt.f32.f16 %f410, %rs85;}

	// end inline asm
	// begin inline asm
	{  cvt.f32.f16 %f411, %rs86;}

	// end inline asm
	// begin inline asm
	{  cvt.f32.f16 %f412, %rs87;}

	// end inline asm
	// begin inline asm
	{  cvt.f32.f16 %f413, %rs88;}

	// end inline asm
	// begin inline asm
	{  cvt.f32.f16 %f414, %rs89;}

	// end inline asm
	mov.b32 	%r295, 0;
$L__BB0_37:
	ld.param.u32 	%r264, [attention_wmma_kernel_param_6];
	shl.b32 	%r193, %r295, 7;
	mov.u32 	%r194, _ZZ21attention_wmma_kernelE6K_smem;
	add.s32 	%r195, %r194, %r193;
	ld.shared.u16 	%rs90, [%r195];
	// begin inline asm
	{  cvt.f32.f16 %f415, %rs90;}

	// end inline asm
	fma.rn.f32 	%f479, %f351, %f415, 0f00000000;
	ld.shared.u16 	%rs91, [%r195+2];
	// begin inline asm
	{  cvt.f32.f16 %f416, %rs91;}

	// end inline asm
	fma.rn.f32 	%f480, %f352, %f416, %f479;
	ld.shared.u16 	%rs92, [%r195+4];
	// begin inline asm
	{  cvt.f32.f16 %f417, %rs92;}

	// end inline asm
	fma.rn.f32 	%f481, %f353, %f417, %f480;
	ld.shared.u16 	%rs93, [%r195+6];
	// begin inline asm
	{  cvt.f32.f16 %f418, %rs93;}

	// end inline asm
	fma.rn.f32 	%f482, %f354, %f418, %f481;
	ld.shared.u16 	%rs94, [%r195+8];
	// begin inline asm
	{  cvt.f32.f16 %f419, %rs94;}

	// end inline asm
	fma.rn.f32 	%f483, %f355, %f419, %f482;
	ld.shared.u16 	%rs95, [%r195+10];
	// begin inline asm
	{  cvt.f32.f16 %f420, %rs95;}

	// end inline asm
	fma.rn.f32 	%f484, %f356, %f420, %f483;
	ld.shared.u16 	%rs96, [%r195+12];
	// begin inline asm
	{  cvt.f32.f16 %f421, %rs96;}

	// end inline asm
	fma.rn.f32 	%f485, %f357, %f421, %f484;
	ld.shared.u16 	%rs97, [%r195+14];
	// begin inline asm
	{  cvt.f32.f16 %f422, %rs97;}

	// end inline asm
	fma.rn.f32 	%f486, %f358, %f422, %f485;
	ld.shared.u16 	%rs98, [%r195+16];
	// begin inline asm
	{  cvt.f32.f16 %f423, %rs98;}

	// end inline asm
	fma.rn.f32 	%f487, %f359, %f423, %f486;
	ld.shared.u16 	%rs99, [%r195+18];
	// begin inline asm
	{  cvt.f32.f16 %f424, %rs99;}

	// end inline asm
	fma.rn.f32 	%f488, %f360, %f424, %f487;
	ld.shared.u16 	%rs100, [%r195+20];
	// begin inline asm
	{  cvt.f32.f16 %f425, %rs100;}

	// end inline asm
	fma.rn.f32 	%f489, %f361, %f425, %f488;
	ld.shared.u16 	%rs101, [%r195+22];
	// begin inline asm
	{  cvt.f32.f16 %f426, %rs101;}

	// end inline asm
	fma.rn.f32 	%f490, %f362, %f426, %f489;
	ld.shared.u16 	%rs102, [%r195+24];
	// begin inline asm
	{  cvt.f32.f16 %f427, %rs102;}

	// end inline asm
	fma.rn.f32 	%f491, %f363, %f427, %f490;
	ld.shared.u16 	%rs103, [%r195+26];
	// begin inline asm
	{  cvt.f32.f16 %f428, %rs103;}

	// end inline asm
	fma.rn.f32 	%f492, %f364, %f428, %f491;
	ld.shared.u16 	%rs104, [%r195+28];
	// begin inline asm
	{  cvt.f32.f16 %f429, %rs104;}

	// end inline asm
	fma.rn.f32 	%f493, %f365, %f429, %f492;
	ld.shared.u16 	%rs105, [%r195+30];
	// begin inline asm
	{  cvt.f32.f16 %f430, %rs105;}

	// end inline asm
	fma.rn.f32 	%f494, %f366, %f430, %f493;
	ld.shared.u16 	%rs106, [%r195+32];
	// begin inline asm
	{  cvt.f32.f16 %f431, %rs106;}

	// end inline asm
	fma.rn.f32 	%f495, %f367, %f431, %f494;
	ld.shared.u16 	%rs107, [%r195+34];
	// begin inline asm
	{  cvt.f32.f16 %f432, %rs107;}

	// end inline asm
	fma.rn.f32 	%f496, %f368, %f432, %f495;
	ld.shared.u16 	%rs108, [%r195+36];
	// begin inline asm
	{  cvt.f32.f16 %f433, %rs108;}

	// end inline asm
	fma.rn.f32 	%f497, %f369, %f433, %f496;
	ld.shared.u16 	%rs109, [%r195+38];
	// begin inline asm
	{  cvt.f32.f16 %f434, %rs109;}

	// end inline asm
	fma.rn.f32 	%f498, %f370, %f434, %f497;
	ld.shared.u16 	%rs110, [%r195+40];
	// begin inline asm
	{  cvt.f32.f16 %f435, %rs110;}

	// end inline asm
	fma.rn.f32 	%f499, %f371, %f435, %f498;
	ld.shared.u16 	%rs111, [%r195+42];
	// begin inline asm
	{  cvt.f32.f16 %f436, %rs111;}

	// end inline asm
	fma.rn.f32 	%f500, %f372, %f436, %f499;
	ld.shared.u16 	%rs112, [%r195+44];
	// begin inline asm
	{  cvt.f32.f16 %f437, %rs112;}

	// end inline asm
	fma.rn.f32 	%f501, %f373, %f437, %f500;
	ld.shared.u16 	%rs113, [%r195+46];
	// begin inline asm
	{  cvt.f32.f16 %f438, %rs113;}

	// end inline asm
	fma.rn.f32 	%f502, %f374, %f438, %f501;
	ld.shared.u16 	%rs114, [%r195+48];
	// begin inline asm
	{  cvt.f32.f16 %f439, %rs114;}

	// end inline asm
	fma.rn.f32 	%f503, %f375, %f439, %f502;
	ld.shared.u16 	%rs115, [%r195+50];
	// begin inline asm
	{  cvt.f32.f16 %f440, %rs115;}

	// end inline asm
	fma.rn.f32 	%f504, %f376, %f440, %f503;
	ld.shared.u16 	%rs116, [%r195+52];
	// begin inline asm
	{  cvt.f32.f16 %f441, %rs116;}

	// end inline asm
	fma.rn.f32 	%f505, %f377, %f441, %f504;
	ld.shared.u16 	%rs117, [%r195+54];
	// begin inline asm
	{  cvt.f32.f16 %f442, %rs117;}

	// end inline asm
	fma.rn.f32 	%f506, %f378, %f442, %f505;
	ld.shared.u16 	%rs118, [%r195+56];
	// begin inline asm
	{  cvt.f32.f16 %f443, %rs118;}

	// end inline asm
	fma.rn.f32 	%f507, %f379, %f443, %f506;
	ld.shared.u16 	%rs119, [%r195+58];
	// begin inline asm
	{  cvt.f32.f16 %f444, %rs119;}

	// end inline asm
	fma.rn.f32 	%f508, %f380, %f444, %f507;
	ld.shared.u16 	%rs120, [%r195+60];
	// begin inline asm
	{  cvt.f32.f16 %f445, %rs120;}

	// end inline asm
	fma.rn.f32 	%f509, %f381, %f445, %f508;
	ld.shared.u16 	%rs121, [%r195+62];
	// begin inline asm
	{  cvt.f32.f16 %f446, %rs121;}

	// end inline asm
	fma.rn.f32 	%f510, %f382, %f446, %f509;
	ld.shared.u16 	%rs122, [%r195+64];
	// begin inline asm
	{  cvt.f32.f16 %f447, %rs122;}

	// end inline asm
	fma.rn.f32 	%f511, %f383, %f447, %f510;
	ld.shared.u16 	%rs123, [%r195+66];
	// begin inline asm
	{  cvt.f32.f16 %f448, %rs123;}

	// end inline asm
	fma.rn.f32 	%f512, %f384, %f448, %f511;
	ld.shared.u16 	%rs124, [%r195+68];
	// begin inline asm
	{  cvt.f32.f16 %f449, %rs124;}

	// end inline asm
	fma.rn.f32 	%f513, %f385, %f449, %f512;
	ld.shared.u16 	%rs125, [%r195+70];
	// begin inline asm
	{  cvt.f32.f16 %f450, %rs125;}

	// end inline asm
	fma.rn.f32 	%f514, %f386, %f450, %f513;
	ld.shared.u16 	%rs126, [%r195+72];
	// begin inline asm
	{  cvt.f32.f16 %f451, %rs126;}

	// end inline asm
	fma.rn.f32 	%f515, %f387, %f451, %f514;
	ld.shared.u16 	%rs127, [%r195+74];
	// begin inline asm
	{  cvt.f32.f16 %f452, %rs127;}

	// end inline asm
	fma.rn.f32 	%f516, %f388, %f452, %f515;
	ld.shared.u16 	%rs128, [%r195+76];
	// begin inline asm
	{  cvt.f32.f16 %f453, %rs128;}

	// end inline asm
	fma.rn.f32 	%f517, %f389, %f453, %f516;
	ld.shared.u16 	%rs129, [%r195+78];
	// begin inline asm
	{  cvt.f32.f16 %f454, %rs129;}

	// end inline asm
	fma.rn.f32 	%f518, %f390, %f454, %f517;
	ld.shared.u16 	%rs130, [%r195+80];
	// begin inline asm
	{  cvt.f32.f16 %f455, %rs130;}

	// end inline asm
	fma.rn.f32 	%f519, %f391, %f455, %f518;
	ld.shared.u16 	%rs131, [%r195+82];
	// begin inline asm
	{  cvt.f32.f16 %f456, %rs131;}

	// end inline asm
	fma.rn.f32 	%f520, %f392, %f456, %f519;
	ld.shared.u16 	%rs132, [%r195+84];
	// begin inline asm
	{  cvt.f32.f16 %f457, %rs132;}

	// end inline asm
	fma.rn.f32 	%f521, %f393, %f457, %f520;
	ld.shared.u16 	%rs133, [%r195+86];
	// begin inline asm
	{  cvt.f32.f16 %f458, %rs133;}

	// end inline asm
	fma.rn.f32 	%f522, %f394, %f458, %f521;
	ld.shared.u16 	%rs134, [%r195+88];
	// begin inline asm
	{  cvt.f32.f16 %f459, %rs134;}

	// end inline asm
	fma.rn.f32 	%f523, %f395, %f459, %f522;
	ld.shared.u16 	%rs135, [%r195+90];
	// begin inline asm
	{  cvt.f32.f16 %f460, %rs135;}

	// end inline asm
	fma.rn.f32 	%f524, %f396, %f460, %f523;
	ld.shared.u16 	%rs136, [%r195+92];
	// begin inline asm
	{  cvt.f32.f16 %f461, %rs136;}

	// end inline asm
	fma.rn.f32 	%f525, %f397, %f461, %f524;
	ld.shared.u16 	%rs137, [%r195+94];
	// begin inline asm
	{  cvt.f32.f16 %f462, %rs137;}

	// end inline asm
	fma.rn.f32 	%f526, %f398, %f462, %f525;
	ld.shared.u16 	%rs138, [%r195+96];
	// begin inline asm
	{  cvt.f32.f16 %f463, %rs138;}

	// end inline asm
	fma.rn.f32 	%f527, %f399, %f463, %f526;
	ld.shared.u16 	%rs139, [%r195+98];
	// begin inline asm
	{  cvt.f32.f16 %f464, %rs139;}

	// end inline asm
	fma.rn.f32 	%f528, %f400, %f464, %f527;
	ld.shared.u16 	%rs140, [%r195+100];
	// begin inline asm
	{  cvt.f32.f16 %f465, %rs140;}

	// end inline asm
	fma.rn.f32 	%f529, %f401, %f465, %f528;
	ld.shared.u16 	%rs141, [%r195+102];
	// begin inline asm
	{  cvt.f32.f16 %f466, %rs141;}

	// end inline asm
	fma.rn.f32 	%f530, %f402, %f466, %f529;
	ld.shared.u16 	%rs142, [%r195+104];
	// begin inline asm
	{  cvt.f32.f16 %f467, %rs142;}

	// end inline asm
	fma.rn.f32 	%f531, %f403, %f467, %f530;
	ld.shared.u16 	%rs143, [%r195+106];
	// begin inline asm
	{  cvt.f32.f16 %f468, %rs143;}

	// end inline asm
	fma.rn.f32 	%f532, %f404, %f468, %f531;
	ld.shared.u16 	%rs144, [%r195+108];
	// begin inline asm
	{  cvt.f32.f16 %f469, %rs144;}

	// end inline asm
	fma.rn.f32 	%f533, %f405, %f469, %f532;
	ld.shared.u16 	%rs145, [%r195+110];
	// begin inline asm
	{  cvt.f32.f16 %f470, %rs145;}

	// end inline asm
	fma.rn.f32 	%f534, %f406, %f470, %f533;
	ld.shared.u16 	%rs146, [%r195+112];
	// begin inline asm
	{  cvt.f32.f16 %f471, %rs146;}

	// end inline asm
	fma.rn.f32 	%f535, %f407, %f471, %f534;
	ld.shared.u16 	%rs147, [%r195+114];
	// begin inline asm
	{  cvt.f32.f16 %f472, %rs147;}

	// end inline asm
	fma.rn.f32 	%f536, %f408, %f472, %f535;
	ld.shared.u16 	%rs148, [%r195+116];
	// begin inline asm
	{  cvt.f32.f16 %f473, %rs148;}

	// end inline asm
	fma.rn.f32 	%f537, %f409, %f473, %f536;
	ld.shared.u16 	%rs149, [%r195+118];
	// begin inline asm
	{  cvt.f32.f16 %f474, %rs149;}

	// end inline asm
	fma.rn.f32 	%f538, %f410, %f474, %f537;
	ld.shared.u16 	%rs150, [%r195+120];
	// begin inline asm
	{  cvt.f32.f16 %f475, %rs150;}

	// end inline asm
	fma.rn.f32 	%f539, %f411, %f475, %f538;
	ld.shared.u16 	%rs151, [%r195+122];
	// begin inline asm
	{  cvt.f32.f16 %f476, %rs151;}

	// end inline asm
	fma.rn.f32 	%f540, %f412, %f476, %f539;
	ld.shared.u16 	%rs152, [%r195+124];
	// begin inline asm
	{  cvt.f32.f16 %f477, %rs152;}

	// end inline asm
	fma.rn.f32 	%f541, %f413, %f477, %f540;
	ld.shared.u16 	%rs153, [%r195+126];
	// begin inline asm
	{  cvt.f32.f16 %f478, %rs153;}

	// end inline asm
	fma.rn.f32 	%f67, %f414, %f478, %f541;
	shl.b32 	%r196, %r293, 6;
	add.s32 	%r197, %r295, %r196;
	setp.ge.s32 	%p16, %r197, %r264;
	@%p16 bra 	$L__BB0_39;
	ld.param.f32 	%f891, [attention_wmma_kernel_param_8];
	mul.f32 	%f542, %f891, %f67;
	shl.b32 	%r198, %r293, 6;
	add.s32 	%r199, %r295, %r198;
	mul.wide.u32 	%rd45, %r199, 4;
	add.s64 	%rd46, %rd1, %rd45;
	st.local.f32 	[%rd46], %f542;
	max.f32 	%f894, %f894, %f542;
$L__BB0_39:
	add.s32 	%r295, %r295, 1;
	setp.ne.s32 	%p17, %r295, 64;
	@%p17 bra 	$L__BB0_37;
	ld.param.u32 	%r265, [attention_wmma_kernel_param_6];
	add.s32 	%r293, %r293, 1;
	add.s32 	%r200, %r265, 63;
	shr.u32 	%r201, %r200, 6;
	setp.ne.s32 	%p18, %r293, %r201;
	@%p18 bra 	$L__BB0_31;
	ld.param.u32 	%r266, [attention_wmma_kernel_param_6];
	and.b32  	%r56, %r266, 2147483632;
	setp.lt.u32 	%p19, %r266, 16;
	mov.f32 	%f902, 0f00000000;
	mov.b32 	%r298, 0;
	@%p19 bra 	$L__BB0_44;
	mov.f32 	%f902, 0f00000000;
	mov.b32 	%r296, 0;
$L__BB0_43:
	.pragma "nounroll";
	mul.wide.u32 	%rd47, %r296, 4;
	add.s64 	%rd48, %rd1, %rd47;
	ld.local.v4.f32 	{%f546, %f547, %f548, %f549}, [%rd48];
	sub.f32 	%f550, %f546, %f894;
	mul.f32 	%f551, %f550, 0f3FB8AA3B;
	ex2.approx.f32 	%f552, %f551;
	add.f32 	%f553, %f902, %f552;
	sub.f32 	%f554, %f547, %f894;
	mul.f32 	%f555, %f554, 0f3FB8AA3B;
	ex2.approx.f32 	%f556, %f555;
	add.f32 	%f557, %f553, %f556;
	sub.f32 	%f558, %f548, %f894;
	mul.f32 	%f559, %f558, 0f3FB8AA3B;
	ex2.approx.f32 	%f560, %f559;
	add.f32 	%f561, %f557, %f560;
	sub.f32 	%f562, %f549, %f894;
	mul.f32 	%f563, %f562, 0f3FB8AA3B;
	ex2.approx.f32 	%f564, %f563;
	st.local.v4.f32 	[%rd48], {%f552, %f556, %f560, %f564};
	add.f32 	%f565, %f561, %f564;
	ld.local.v4.f32 	{%f566, %f567, %f568, %f569}, [%rd48+16];
	sub.f32 	%f570, %f566, %f894;
	mul.f32 	%f571, %f570, 0f3FB8AA3B;
	ex2.approx.f32 	%f572, %f571;
	add.f32 	%f573, %f565, %f572;
	sub.f32 	%f574, %f567, %f894;
	mul.f32 	%f575, %f574, 0f3FB8AA3B;
	ex2.approx.f32 	%f576, %f575;
	add.f32 	%f577, %f573, %f576;
	sub.f32 	%f578, %f568, %f894;
	mul.f32 	%f579, %f578, 0f3FB8AA3B;
	ex2.approx.f32 	%f580, %f579;
	add.f32 	%f581, %f577, %f580;
	sub.f32 	%f582, %f569, %f894;
	mul.f32 	%f583, %f582, 0f3FB8AA3B;
	ex2.approx.f32 	%f584, %f583;
	st.local.v4.f32 	[%rd48+16], {%f572, %f576, %f580, %f584};
	add.f32 	%f585, %f581, %f584;
	ld.local.v4.f32 	{%f586, %f587, %f588, %f589}, [%rd48+32];
	sub.f32 	%f590, %f586, %f894;
	mul.f32 	%f591, %f590, 0f3FB8AA3B;
	ex2.approx.f32 	%f592, %f591;
	add.f32 	%f593, %f585, %f592;
	sub.f32 	%f594, %f587, %f894;
	mul.f32 	%f595, %f594, 0f3FB8AA3B;
	ex2.approx.f32 	%f596, %f595;
	add.f32 	%f597, %f593, %f596;
	sub.f32 	%f598, %f588, %f894;
	mul.f32 	%f599, %f598, 0f3FB8AA3B;
	ex2.approx.f32 	%f600, %f599;
	add.f32 	%f601, %f597, %f600;
	sub.f32 	%f602, %f589, %f894;
	mul.f32 	%f603, %f602, 0f3FB8AA3B;
	ex2.approx.f32 	%f604, %f603;
	st.local.v4.f32 	[%rd48+32], {%f592, %f596, %f600, %f604};
	add.f32 	%f605, %f601, %f604;
	ld.local.v4.f32 	{%f606, %f607, %f608, %f609}, [%rd48+48];
	sub.f32 	%f610, %f606, %f894;
	mul.f32 	%f611, %f610, 0f3FB8AA3B;
	ex2.approx.f32 	%f612, %f611;
	add.f32 	%f613, %f605, %f612;
	sub.f32 	%f614, %f607, %f894;
	mul.f32 	%f615, %f614, 0f3FB8AA3B;
	ex2.approx.f32 	%f616, %f615;
	add.f32 	%f617, %f613, %f616;
	sub.f32 	%f618, %f608, %f894;
	mul.f32 	%f619, %f618, 0f3FB8AA3B;
	ex2.approx.f32 	%f620, %f619;
	add.f32 	%f621, %f617, %f620;
	sub.f32 	%f622, %f609, %f894;
	mul.f32 	%f623, %f622, 0f3FB8AA3B;
	ex2.approx.f32 	%f624, %f623;
	st.local.v4.f32 	[%rd48+48], {%f612, %f616, %f620, %f624};
	add.f32 	%f902, %f621, %f624;
	add.s32 	%r296, %r296, 16;
	setp.ne.s32 	%p20, %r296, %r56;
	mov.u32 	%r298, %r56;
	@%p20 bra 	$L__BB0_43;
$L__BB0_44:
	ld.param.u32 	%r267, [attention_wmma_kernel_param_6];
	and.b32  	%r60, %r267, 3;
	and.b32  	%r61, %r267, 15;
	add.s32 	%r62, %r61, -1;
	and.b32  	%r63, %r267, 7;
	add.s32 	%r64, %r63, -1;
	setp.eq.s32 	%p21, %r61, 0;
	@%p21 bra 	$L__BB0_54;
	setp.lt.u32 	%p22, %r62, 7;
	@%p22 bra 	$L__BB0_47;
	mul.wide.u32 	%rd49, %r298, 4;
	add.s64 	%rd50, %rd1, %rd49;
	ld.local.f32 	%f626, [%rd50];
	sub.f32 	%f627, %f626, %f894;
	mul.f32 	%f628, %f627, 0f3FB8AA3B;
	ex2.approx.f32 	%f629, %f628;
	st.local.f32 	[%rd50], %f629;
	add.f32 	%f630, %f902, %f629;
	ld.local.f32 	%f631, [%rd50+4];
	sub.f32 	%f632, %f631, %f894;
	mul.f32 	%f633, %f632, 0f3FB8AA3B;
	ex2.approx.f32 	%f634, %f633;
	st.local.f32 	[%rd50+4], %f634;
	add.f32 	%f635, %f630, %f634;
	ld.local.f32 	%f636, [%rd50+8];
	sub.f32 	%f637, %f636, %f894;
	mul.f32 	%f638, %f637, 0f3FB8AA3B;
	ex2.approx.f32 	%f639, %f638;
	st.local.f32 	[%rd50+8], %f639;
	add.f32 	%f640, %f635, %f639;
	ld.local.f32 	%f641, [%rd50+12];
	sub.f32 	%f642, %f641, %f894;
	mul.f32 	%f643, %f642, 0f3FB8AA3B;
	ex2.approx.f32 	%f644, %f643;
	st.local.f32 	[%rd50+12], %f644;
	add.f32 	%f645, %f640, %f644;
	ld.local.f32 	%f646, [%rd50+16];
	sub.f32 	%f647, %f646, %f894;
	mul.f32 	%f648, %f647, 0f3FB8AA3B;
	ex2.approx.f32 	%f649, %f648;
	st.local.f32 	[%rd50+16], %f649;
	add.f32 	%f650, %f645, %f649;
	ld.local.f32 	%f651, [%rd50+20];
	sub.f32 	%f652, %f651, %f894;
	mul.f32 	%f653, %f652, 0f3FB8AA3B;
	ex2.approx.f32 	%f654, %f653;
	st.local.f32 	[%rd50+20], %f654;
	add.f32 	%f655, %f650, %f654;
	ld.local.f32 	%f656, [%rd50+24];
	sub.f32 	%f657, %f656, %f894;
	mul.f32 	%f658, %f657, 0f3FB8AA3B;
	ex2.approx.f32 	%f659, %f658;
	st.local.f32 	[%rd50+24], %f659;
	add.f32 	%f660, %f655, %f659;
	ld.local.f32 	%f661, [%rd50+28];
	sub.f32 	%f662, %f661, %f894;
	mul.f32 	%f663, %f662, 0f3FB8AA3B;
	ex2.approx.f32 	%f664, %f663;
	st.local.f32 	[%rd50+28], %f664;
	add.f32 	%f902, %f660, %f664;
	add.s32 	%r298, %r298, 8;
$L__BB0_47:
	setp.eq.s32 	%p23, %r63, 0;
	@%p23 bra 	$L__BB0_54;
	setp.lt.u32 	%p24, %r64, 3;
	@%p24 bra 	$L__BB0_50;
	mul.wide.u32 	%rd51, %r298, 4;
	add.s64 	%rd52, %rd1, %rd51;
	ld.local.f32 	%f666, [%rd52];
	sub.f32 	%f667, %f666, %f894;
	mul.f32 	%f668, %f667, 0f3FB8AA3B;
	ex2.approx.f32 	%f669, %f668;
	st.local.f32 	[%rd52], %f669;
	add.f32 	%f670, %f902, %f669;
	ld.local.f32 	%f671, [%rd52+4];
	sub.f32 	%f672, %f671, %f894;
	mul.f32 	%f673, %f672, 0f3FB8AA3B;
	ex2.approx.f32 	%f674, %f673;
	st.local.f32 	[%rd52+4], %f674;
	add.f32 	%f675, %f670, %f674;
	ld.local.f32 	%f676, [%rd52+8];
	sub.f32 	%f677, %f676, %f894;
	mul.f32 	%f678, %f677, 0f3FB8AA3B;
	ex2.approx.f32 	%f679, %f678;
	st.local.f32 	[%rd52+8], %f679;
	add.f32 	%f680, %f675, %f679;
	ld.local.f32 	%f681, [%rd52+12];
	sub.f32 	%f682, %f681, %f894;
	mul.f32 	%f683, %f682, 0f3FB8AA3B;
	ex2.approx.f32 	%f684, %f683;
	st.local.f32 	[%rd52+12], %f684;
	add.f32 	%f902, %f680, %f684;
	add.s32 	%r298, %r298, 4;
$L__BB0_50:
	setp.eq.s32 	%p25, %r60, 0;
	@%p25 bra 	$L__BB0_54;
	setp.eq.s32 	%p26, %r60, 1;
	mul.wide.u32 	%rd53, %r298, 4;
	add.s64 	%rd4, %rd1, %rd53;
	ld.local.f32 	%f685, [%rd4];
	sub.f32 	%f686, %f685, %f894;
	mul.f32 	%f687, %f686, 0f3FB8AA3B;
	ex2.approx.f32 	%f688, %f687;
	st.local.f32 	[%rd4], %f688;
	add.f32 	%f902, %f902, %f688;
	@%p26 bra 	$L__BB0_54;
	setp.eq.s32 	%p27, %r60, 2;
	ld.local.f32 	%f689, [%rd4+4];
	sub.f32 	%f690, %f689, %f894;
	mul.f32 	%f691, %f690, 0f3FB8AA3B;
	ex2.approx.f32 	%f692, %f691;
	st.local.f32 	[%rd4+4], %f692;
	add.f32 	%f902, %f902, %f692;
	@%p27 bra 	$L__BB0_54;
	ld.local.f32 	%f693, [%rd4+8];
	sub.f32 	%f694, %f693, %f894;
	mul.f32 	%f695, %f694, 0f3FB8AA3B;
	ex2.approx.f32 	%f696, %f695;
	st.local.f32 	[%rd4+8], %f696;
	add.f32 	%f902, %f902, %f696;
$L__BB0_54:
	ld.param.u32 	%r268, [attention_wmma_kernel_param_6];
	setp.lt.u32 	%p28, %r268, 16;
	mov.f32 	%f697, 0f3F800000;
	div.approx.f32 	%f84, %f697, %f902;
	mov.b32 	%r302, 0;
	@%p28 bra 	$L__BB0_57;
	mov.b32 	%r300, 0;
$L__BB0_56:
	.pragma "nounroll";
	mul.wide.u32 	%rd54, %r300, 4;
	add.s64 	%rd55, %rd1, %rd54;
	ld.local.v4.f32 	{%f698, %f699, %f700, %f701}, [%rd55];
	mul.f32 	%f702, %f84, %f698;
	mul.f32 	%f703, %f84, %f699;
	mul.f32 	%f704, %f84, %f700;
	mul.f32 	%f705, %f84, %f701;
	st.local.v4.f32 	[%rd55], {%f702, %f703, %f704, %f705};
	ld.local.v4.f32 	{%f706, %f707, %f708, %f709}, [%rd55+16];
	mul.f32 	%f710, %f84, %f706;
	mul.f32 	%f711, %f84, %f707;
	mul.f32 	%f712, %f84, %f708;
	mul.f32 	%f713, %f84, %f709;
	st.local.v4.f32 	[%rd55+16], {%f710, %f711, %f712, %f713};
	ld.local.v4.f32 	{%f714, %f715, %f716, %f717}, [%rd55+32];
	mul.f32 	%f718, %f84, %f714;
	mul.f32 	%f719, %f84, %f715;
	mul.f32 	%f720, %f84, %f716;
	mul.f32 	%f721, %f84, %f717;
	st.local.v4.f32 	[%rd55+32], {%f718, %f719, %f720, %f721};
	ld.local.v4.f32 	{%f722, %f723, %f724, %f725}, [%rd55+48];
	mul.f32 	%f726, %f84, %f722;
	mul.f32 	%f727, %f84, %f723;
	mul.f32 	%f728, %f84, %f724;
	mul.f32 	%f729, %f84, %f725;
	st.local.v4.f32 	[%rd55+48], {%f726, %f727, %f728, %f729};
	add.s32 	%r300, %r300, 16;
	setp.ne.s32 	%p29, %r300, %r56;
	mov.u32 	%r302, %r56;
	@%p29 bra 	$L__BB0_56;
$L__BB0_57:
	setp.eq.s32 	%p30, %r61, 0;
	@%p30 bra 	$L__BB0_67;
	setp.lt.u32 	%p31, %r62, 7;
	@%p31 bra 	$L__BB0_60;
	mul.wide.u32 	%rd56, %r302, 4;
	add.s64 	%rd57, %rd1, %rd56;
	ld.local.f32 	%f730, [%rd57];
	mul.f32 	%f731, %f84, %f730;
	st.local.f32 	[%rd57], %f731;
	ld.local.f32 	%f732, [%rd57+4];
	mul.f32 	%f733, %f84, %f732;
	st.local.f32 	[%rd57+4], %f733;
	ld.local.f32 	%f734, [%rd57+8];
	mul.f32 	%f735, %f84, %f734;
	st.local.f32 	[%rd57+8], %f735;
	ld.local.f32 	%f736, [%rd57+12];
	mul.f32 	%f737, %f84, %f736;
	st.local.f32 	[%rd57+12], %f737;
	ld.local.f32 	%f738, [%rd57+16];
	mul.f32 	%f739, %f84, %f738;
	st.local.f32 	[%rd57+16], %f739;
	ld.local.f32 	%f740, [%rd57+20];
	mul.f32 	%f741, %f84, %f740;
	st.local.f32 	[%rd57+20], %f741;
	ld.local.f32 	%f742, [%rd57+24];
	mul.f32 	%f743, %f84, %f742;
	st.local.f32 	[%rd57+24], %f743;
	ld.local.f32 	%f744, [%rd57+28];
	mul.f32 	%f745, %f84, %f744;
	st.local.f32 	[%rd57+28], %f745;
	add.s32 	%r302, %r302, 8;
$L__BB0_60:
	setp.eq.s32 	%p32, %r63, 0;
	@%p32 bra 	$L__BB0_67;
	setp.lt.u32 	%p33, %r64, 3;
	@%p33 bra 	$L__BB0_63;
	mul.wide.u32 	%rd58, %r302, 4;
	add.s64 	%rd59, %rd1, %rd58;
	ld.local.f32 	%f746, [%rd59];
	mul.f32 	%f747, %f84, %f746;
	st.local.f32 	[%rd59], %f747;
	ld.local.f32 	%f748, [%rd59+4];
	mul.f32 	%f749, %f84, %f748;
	st.local.f32 	[%rd59+4], %f749;
	ld.local.f32 	%f750, [%rd59+8];
	mul.f32 	%f751, %f84, %f750;
	st.local.f32 	[%rd59+8], %f751;
	ld.local.f32 	%f752, [%rd59+12];
	mul.f32 	%f753, %f84, %f752;
	st.local.f32 	[%rd59+12], %f753;
	add.s32 	%r302, %r302, 4;
$L__BB0_63:
	setp.eq.s32 	%p34, %r60, 0;
	@%p34 bra 	$L__BB0_67;
	setp.eq.s32 	%p35, %r60, 1;
	mul.wide.u32 	%rd60, %r302, 4;
	add.s64 	%rd5, %rd1, %rd60;
	ld.local.f32 	%f754, [%rd5];
	mul.f32 	%f755, %f84, %f754;
	st.local.f32 	[%rd5], %f755;
	@%p35 bra 	$L__BB0_67;
	setp.eq.s32 	%p36, %r60, 2;
	ld.local.f32 	%f756, [%rd5+4];
	mul.f32 	%f757, %f84, %f756;
	st.local.f32 	[%rd5+4], %f757;
	@%p36 bra 	$L__BB0_67;
	ld.local.f32 	%f758, [%rd5+8];
	mul.f32 	%f759, %f84, %f758;
	st.local.f32 	[%rd5+8], %f759;
$L__BB0_67:
	mov.b32 	%r304, 0;
	mov.f32 	%f1031, 0f00000000;
	mov.f32 	%f1032, %f1031;
	mov.f32 	%f1033, %f1031;
	mov.f32 	%f1034, %f1031;
	mov.f32 	%f1035, %f1031;
	mov.f32 	%f1036, %f1031;
	mov.f32 	%f1037, %f1031;
	mov.f32 	%f1038, %f1031;
	mov.f32 	%f1039, %f1031;
	mov.f32 	%f1040, %f1031;
	mov.f32 	%f1041, %f1031;
	mov.f32 	%f1042, %f1031;
	mov.f32 	%f1043, %f1031;
	mov.f32 	%f1044, %f1031;
	mov.f32 	%f1045, %f1031;
	mov.f32 	%f1046, %f1031;
	mov.f32 	%f1047, %f1031;
	mov.f32 	%f1048, %f1031;
	mov.f32 	%f1049, %f1031;
	mov.f32 	%f1050, %f1031;
	mov.f32 	%f1051, %f1031;
	mov.f32 	%f1052, %f1031;
	mov.f32 	%f1053, %f1031;
	mov.f32 	%f1054, %f1031;
	mov.f32 	%f1055, %f1031;
	mov.f32 	%f1056, %f1031;
	mov.f32 	%f1057, %f1031;
	mov.f32 	%f1058, %f1031;
	mov.f32 	%f1059, %f1031;
	mov.f32 	%f1060, %f1031;
	mov.f32 	%f1061, %f1031;
	mov.f32 	%f1062, %f1031;
	mov.f32 	%f1063, %f1031;
	mov.f32 	%f1064, %f1031;
	mov.f32 	%f1065, %f1031;
	mov.f32 	%f1066, %f1031;
	mov.f32 	%f1067, %f1031;
	mov.f32 	%f1068, %f1031;
	mov.f32 	%f1069, %f1031;
	mov.f32 	%f1070, %f1031;
	mov.f32 	%f1071, %f1031;
	mov.f32 	%f1072, %f1031;
	mov.f32 	%f1073, %f1031;
	mov.f32 	%f1074, %f1031;
	mov.f32 	%f1075, %f1031;
	mov.f32 	%f1076, %f1031;
	mov.f32 	%f1077, %f1031;
	mov.f32 	%f1078, %f1031;
	mov.f32 	%f1079, %f1031;
	mov.f32 	%f1080, %f1031;
	mov.f32 	%f1081, %f1031;
	mov.f32 	%f1082, %f1031;
	mov.f32 	%f1083, %f1031;
	mov.f32 	%f1084, %f1031;
	mov.f32 	%f1085, %f1031;
	mov.f32 	%f1086, %f1031;
	mov.f32 	%f1087, %f1031;
	mov.f32 	%f1088, %f1031;
	mov.f32 	%f1089, %f1031;
	mov.f32 	%f1090, %f1031;
	mov.f32 	%f1091, %f1031;
	mov.f32 	%f1092, %f1031;
	mov.f32 	%f1093, %f1031;
	mov.f32 	%f1094, %f1031;
$L__BB0_68:
	mov.u32 	%r305, %tid.x;
	bar.sync 	0;
$L__BB0_69:
	ld.param.u32 	%r269, [attention_wmma_kernel_param_6];
	shr.u32 	%r207, %r305, 6;
	shl.b32 	%r208, %r304, 6;
	add.s32 	%r209, %r207, %r208;
	setp.ge.s32 	%p37, %r209, %r269;
	@%p37 bra 	$L__BB0_71;
	ld.param.u32 	%r284, [attention_wmma_kernel_param_7];
	ld.param.u32 	%r270, [attention_wmma_kernel_param_6];
	ld.param.u64 	%rd77, [attention_wmma_kernel_param_2];
	shr.u32 	%r216, %r305, 6;
	shl.b32 	%r217, %r216, 7;
	mov.u32 	%r218, _ZZ21attention_wmma_kernelE6V_smem;
	add.s32 	%r219, %r218, %r217;
	and.b32  	%r220, %r305, 63;
	shl.b32 	%r221, %r305, 1;
	and.b32  	%r222, %r221, 126;
	add.s32 	%r223, %r219, %r222;
	shl.b32 	%r224, %r304, 6;
	add.s32 	%r225, %r216, %r224;
	mad.lo.s32 	%r226, %r225, %r284, %r220;
	cvt.s64.s32 	%rd61, %r226;
	mov.u32 	%r227, %ctaid.x;
	mul.lo.s32 	%r228, %r270, %r227;
	mul.lo.s32 	%r229, %r228, %r284;
	cvt.s64.s32 	%rd62, %r229;
	add.s64 	%rd63, %rd61, %rd62;
	cvta.to.global.u64 	%rd64, %rd77;
	shl.b64 	%rd65, %rd63, 1;
	add.s64 	%rd66, %rd64, %rd65;
	ld.global.nc.u16 	%rs155, [%rd66];
	st.shared.u16 	[%r223], %rs155;
	bra.uni 	$L__BB0_72;
$L__BB0_71:
	mov.f32 	%f761, 0f00000000;
	// begin inline asm
	{  cvt.rn.f16.f32 %rs154, %f761;}

	// end inline asm
	shl.b32 	%r210, %r305, 1;
	and.b32  	%r211, %r210, -128;
	mov.u32 	%r212, _ZZ21attention_wmma_kernelE6V_smem;
	add.s32 	%r213, %r212, %r211;
	and.b32  	%r214, %r210, 126;
	add.s32 	%r215, %r213, %r214;
	st.shared.u16 	[%r215], %rs154;
$L__BB0_72:
	mov.u32 	%r230, %ntid.x;
	add.s32 	%r305, %r305, %r230;
	setp.lt.u32 	%p38, %r305, 4096;
	@%p38 bra 	$L__BB0_69;
	bar.sync 	0;
	mov.b32 	%r306, 0;
$L__BB0_74:
	ld.param.u32 	%r271, [attention_wmma_kernel_param_6];
	shl.b32 	%r232, %r304, 6;
	add.s32 	%r233, %r306, %r232;
	setp.ge.s32 	%p39, %r233, %r271;
	@%p39 bra 	$L__BB0_76;
	shl.b32 	%r234, %r304, 6;
	add.s32 	%r235, %r306, %r234;
	mul.wide.u32 	%rd67, %r235, 4;
	add.s64 	%rd68, %rd1, %rd67;
	ld.local.f32 	%f826, [%rd68];
	shl.b32 	%r236, %r306, 7;
	mov.u32 	%r237, _ZZ21attention_wmma_kernelE6V_smem;
	add.s32 	%r238, %r237, %r236;
	ld.shared.u16 	%rs156, [%r238];
	// begin inline asm
	{  cvt.f32.f16 %f762, %rs156;}

	// end inline asm
	fma.rn.f32 	%f1094, %f826, %f762, %f1094;
	ld.shared.u16 	%rs157, [%r238+2];
	// begin inline asm
	{  cvt.f32.f16 %f763, %rs157;}

	// end inline asm
	fma.rn.f32 	%f1093, %f826, %f763, %f1093;
	ld.shared.u16 	%rs158, [%r238+4];
	// begin inline asm
	{  cvt.f32.f16 %f764, %rs158;}

	// end inline asm
	fma.rn.f32 	%f1092, %f826, %f764, %f1092;
	ld.shared.u16 	%rs159, [%r238+6];
	// begin inline asm
	{  cvt.f32.f16 %f765, %rs159;}

	// end inline asm
	fma.rn.f32 	%f1091, %f826, %f765, %f1091;
	ld.shared.u16 	%rs160, [%r238+8];
	// begin inline asm
	{  cvt.f32.f16 %f766, %rs160;}

	// end inline asm
	fma.rn.f32 	%f1090, %f826, %f766, %f1090;
	ld.shared.u16 	%rs161, [%r238+10];
	// begin inline asm
	{  cvt.f32.f16 %f767, %rs161;}

	// end inline asm
	fma.rn.f32 	%f1089, %f826, %f767, %f1089;
	ld.shared.u16 	%rs162, [%r238+12];
	// begin inline asm
	{  cvt.f32.f16 %f768, %rs162;}

	// end inline asm
	fma.rn.f32 	%f1088, %f826, %f768, %f1088;
	ld.shared.u16 	%rs163, [%r238+14];
	// begin inline asm
	{  cvt.f32.f16 %f769, %rs163;}

	// end inline asm
	fma.rn.f32 	%f1087, %f826, %f769, %f1087;
	ld.shared.u16 	%rs164, [%r238+16];
	// begin inline asm
	{  cvt.f32.f16 %f770, %rs164;}

	// end inline asm
	fma.rn.f32 	%f1086, %f826, %f770, %f1086;
	ld.shared.u16 	%rs165, [%r238+18];
	// begin inline asm
	{  cvt.f32.f16 %f771, %rs165;}

	// end inline asm
	fma.rn.f32 	%f1085, %f826, %f771, %f1085;
	ld.shared.u16 	%rs166, [%r238+20];
	// begin inline asm
	{  cvt.f32.f16 %f772, %rs166;}

	// end inline asm
	fma.rn.f32 	%f1084, %f826, %f772, %f1084;
	ld.shared.u16 	%rs167, [%r238+22];
	// begin inline asm
	{  cvt.f32.f16 %f773, %rs167;}

	// end inline asm
	fma.rn.f32 	%f1083, %f826, %f773, %f1083;
	ld.shared.u16 	%rs168, [%r238+24];
	// begin inline asm
	{  cvt.f32.f16 %f774, %rs168;}

	// end inline asm
	fma.rn.f32 	%f1082, %f826, %f774, %f1082;
	ld.shared.u16 	%rs169, [%r238+26];
	// begin inline asm
	{  cvt.f32.f16 %f775, %rs169;}

	// end inline asm
	fma.rn.f32 	%f1081, %f826, %f775, %f1081;
	ld.shared.u16 	%rs170, [%r238+28];
	// begin inline asm
	{  cvt.f32.f16 %f776, %rs170;}

	// end inline asm
	fma.rn.f32 	%f1080, %f826, %f776, %f1080;
	ld.shared.u16 	%rs171, [%r238+30];
	// begin inline asm
	{  cvt.f32.f16 %f777, %rs171;}

	// end inline asm
	fma.rn.f32 	%f1079, %f826, %f777, %f1079;
	ld.shared.u16 	%rs172, [%r238+32];
	// begin inline asm
	{  cvt.f32.f16 %f778, %rs172;}

	// end inline asm
	fma.rn.f32 	%f1078, %f826, %f778, %f1078;
	ld.shared.u16 	%rs173, [%r238+34];
	// begin inline asm
	{  cvt.f32.f16 %f779, %rs173;}

	// end inline asm
	fma.rn.f32 	%f1077, %f826, %f779, %f1077;
	ld.shared.u16 	%rs174, [%r238+36];
	// begin inline asm
	{  cvt.f32.f16 %f780, %rs174;}

	// end inline asm
	fma.rn.f32 	%f1076, %f826, %f780, %f1076;
	ld.shared.u16 	%rs175, [%r238+38];
	// begin inline asm
	{  cvt.f32.f16 %f781, %rs175;}

	// end inline asm
	fma.rn.f32 	%f1075, %f826, %f781, %f1075;
	ld.shared.u16 	%rs176, [%r238+40];
	// begin inline asm
	{  cvt.f32.f16 %f782, %rs176;}

	// end inline asm
	fma.rn.f32 	%f1074, %f826, %f782, %f1074;
	ld.shared.u16 	%rs177, [%r238+42];
	// begin inline asm
	{  cvt.f32.f16 %f783, %rs177;}

	// end inline asm
	fma.rn.f32 	%f1073, %f826, %f783, %f1073;
	ld.shared.u16 	%rs178, [%r238+44];
	// begin inline asm
	{  cvt.f32.f16 %f784, %rs178;}

	// end inline asm
	fma.rn.f32 	%f1072, %f826, %f784, %f1072;
	ld.shared.u16 	%rs179, [%r238+46];
	// begin inline asm
	{  cvt.f32.f16 %f785, %rs179;}

	// end inline asm
	fma.rn.f32 	%f1071, %f826, %f785, %f1071;
	ld.shared.u16 	%rs180, [%r238+48];
	// begin inline asm
	{  cvt.f32.f16 %f786, %rs180;}

	// end inline asm
	fma.rn.f32 	%f1070, %f826, %f786, %f1070;
	ld.shared.u16 	%rs181, [%r238+50];
	// begin inline asm
	{  cvt.f32.f16 %f787, %rs181;}

	// end inline asm
	fma.rn.f32 	%f1069, %f826, %f787, %f1069;
	ld.shared.u16 	%rs182, [%r238+52];
	// begin inline asm
	{  cvt.f32.f16 %f788, %rs182;}

	// end inline asm
	fma.rn.f32 	%f1068, %f826, %f788, %f1068;
	ld.shared.u16 	%rs183, [%r238+54];
	// begin inline asm
	{  cvt.f32.f16 %f789, %rs183;}

	// end inline asm
	fma.rn.f32 	%f1067, %f826, %f789, %f1067;
	ld.shared.u16 	%rs184, [%r238+56];
	// begin inline asm
	{  cvt.f32.f16 %f790, %rs184;}

	// end inline asm
	fma.rn.f32 	%f1066, %f826, %f790, %f1066;
	ld.shared.u16 	%rs185, [%r238+58];
	// begin inline asm
	{  cvt.f32.f16 %f791, %rs185;}

	// end inline asm
	fma.rn.f32 	%f1065, %f826, %f791, %f1065;
	ld.shared.u16 	%rs186, [%r238+60];
	// begin inline asm
	{  cvt.f32.f16 %f792, %rs186;}

	// end inline asm
	fma.rn.f32 	%f1064, %f826, %f792, %f1064;
	ld.shared.u16 	%rs187, [%r238+62];
	// begin inline asm
	{  cvt.f32.f16 %f793, %rs187;}

	// end inline asm
	fma.rn.f32 	%f1063, %f826, %f793, %f1063;
	ld.shared.u16 	%rs188, [%r238+64];
	// begin inline asm
	{  cvt.f32.f16 %f794, %rs188;}

	// end inline asm
	fma.rn.f32 	%f1062, %f826, %f794, %f1062;
	ld.shared.u16 	%rs189, [%r238+66];
	// begin inline asm
	{  cvt.f32.f16 %f795, %rs189;}

	// end inline asm
	fma.rn.f32 	%f1061, %f826, %f795, %f1061;
	ld.shared.u16 	%rs190, [%r238+68];
	// begin inline asm
	{  cvt.f32.f16 %f796, %rs190;}

	// end inline asm
	fma.rn.f32 	%f1060, %f826, %f796, %f1060;
	ld.shared.u16 	%rs191, [%r238+70];
	// begin inline asm
	{  cvt.f32.f16 %f797, %rs191;}

	// end inline asm
	fma.rn.f32 	%f1059, %f826, %f797, %f1059;
	ld.shared.u16 	%rs192, [%r238+72];
	// begin inline asm
	{  cvt.f32.f16 %f798, %rs192;}

	// end inline asm
	fma.rn.f32 	%f1058, %f826, %f798, %f1058;
	ld.shared.u16 	%rs193, [%r238+74];
	// begin inline asm
	{  cvt.f32.f16 %f799, %rs193;}

	// end inline asm
	fma.rn.f32 	%f1057, %f826, %f799, %f1057;
	ld.shared.u16 	%rs194, [%r238+76];
	// begin inline asm
	{  cvt.f32.f16 %f800, %rs194;}

	// end inline asm
	fma.rn.f32 	%f1056, %f826, %f800, %f1056;
	ld.shared.u16 	%rs195, [%r238+78];
	// begin inline asm
	{  cvt.f32.f16 %f801, %rs195;}

	// end inline asm
	fma.rn.f32 	%f1055, %f826, %f801, %f1055;
	ld.shared.u16 	%rs196, [%r238+80];
	// begin inline asm
	{  cvt.f32.f16 %f802, %rs196;}

	// end inline asm
	fma.rn.f32 	%f1054, %f826, %f802, %f1054;
	ld.shared.u16 	%rs197, [%r238+82];
	// begin inline asm
	{  cvt.f32.f16 %f803, %rs197;}

	// end inline asm
	fma.rn.f32 	%f1053, %f826, %f803, %f1053;
	ld.shared.u16 	%rs198, [%r238+84];
	// begin inline asm
	{  cvt.f32.f16 %f804, %rs198;}

	// end inline asm
	fma.rn.f32 	%f1052, %f826, %f804, %f1052;
	ld.shared.u16 	%rs199, [%r238+86];
	// begin inline asm
	{  cvt.f32.f16 %f805, %rs199;}

	// end inline asm
	fma.rn.f32 	%f1051, %f826, %f805, %f1051;
	ld.shared.u16 	%rs200, [%r238+88];
	// begin inline asm
	{  cvt.f32.f16 %f806, %rs200;}

	// end inline asm
	fma.rn.f32 	%f1050, %f826, %f806, %f1050;
	ld.shared.u16 	%rs201, [%r238+90];
	// begin inline asm
	{  cvt.f32.f16 %f807, %rs201;}

	// end inline asm
	fma.rn.f32 	%f1049, %f826, %f807, %f1049;
	ld.shared.u16 	%rs202, [%r238+92];
	// begin inline asm
	{  cvt.f32.f16 %f808, %rs202;}

	// end inline asm
	fma.rn.f32 	%f1048, %f826, %f808, %f1048;
	ld.shared.u16 	%rs203, [%r238+94];
	// begin inline asm
	{  cvt.f32.f16 %f809, %rs203;}

	// end inline asm
	fma.rn.f32 	%f1047, %f826, %f809, %f1047;
	ld.shared.u16 	%rs204, [%r238+96];
	// begin inline asm
	{  cvt.f32.f16 %f810, %rs204;}

	// end inline asm
	fma.rn.f32 	%f1046, %f826, %f810, %f1046;
	ld.shared.u16 	%rs205, [%r238+98];
	// begin inline asm
	{  cvt.f32.f16 %f811, %rs205;}

	// end inline asm
	fma.rn.f32 	%f1045, %f826, %f811, %f1045;
	ld.shared.u16 	%rs206, [%r238+100];
	// begin inline asm
	{  cvt.f32.f16 %f812, %rs206;}

	// end inline asm
	fma.rn.f32 	%f1044, %f826, %f812, %f1044;
	ld.shared.u16 	%rs207, [%r238+102];
	// begin inline asm
	{  cvt.f32.f16 %f813, %rs207;}

	// end inline asm
	fma.rn.f32 	%f1043, %f826, %f813, %f1043;
	ld.shared.u16 	%rs208, [%r238+104];
	// begin inline asm
	{  cvt.f32.f16 %f814, %rs208;}

	// end inline asm
	fma.rn.f32 	%f1042, %f826, %f814, %f1042;
	ld.shared.u16 	%rs209, [%r238+106];
	// begin inline asm
	{  cvt.f32.f16 %f815, %rs209;}

	// end inline asm
	fma.rn.f32 	%f1041, %f826, %f815, %f1041;
	ld.shared.u16 	%rs210, [%r238+108];
	// begin inline asm
	{  cvt.f32.f16 %f816, %rs210;}

	// end inline asm
	fma.rn.f32 	%f1040, %f826, %f816, %f1040;
	ld.shared.u16 	%rs211, [%r238+110];
	// begin inline asm
	{  cvt.f32.f16 %f817, %rs211;}

	// end inline asm
	fma.rn.f32 	%f1039, %f826, %f817, %f1039;
	ld.shared.u16 	%rs212, [%r238+112];
	// begin inline asm
	{  cvt.f32.f16 %f818, %rs212;}

	// end inline asm
	fma.rn.f32 	%f1038, %f826, %f818, %f1038;
	ld.shared.u16 	%rs213, [%r238+114];
	// begin inline asm
	{  cvt.f32.f16 %f819, %rs213;}

	// end inline asm
	fma.rn.f32 	%f1037, %f826, %f819, %f1037;
	ld.shared.u16 	%rs214, [%r238+116];
	// begin inline asm
	{  cvt.f32.f16 %f820, %rs214;}

	// end inline asm
	fma.rn.f32 	%f1036, %f826, %f820, %f1036;
	ld.shared.u16 	%rs215, [%r238+118];
	// begin inline asm
	{  cvt.f32.f16 %f821, %rs215;}

	// end inline asm
	fma.rn.f32 	%f1035, %f826, %f821, %f1035;
	ld.shared.u16 	%rs216, [%r238+120];
	// begin inline asm
	{  cvt.f32.f16 %f822, %rs216;}

	// end inline asm
	fma.rn.f32 	%f1034, %f826, %f822, %f1034;
	ld.shared.u16 	%rs217, [%r238+122];
	// begin inline asm
	{  cvt.f32.f16 %f823, %rs217;}

	// end inline asm
	fma.rn.f32 	%f1033, %f826, %f823, %f1033;
	ld.shared.u16 	%rs218, [%r238+124];
	// begin inline asm
	{  cvt.f32.f16 %f824, %rs218;}

	// end inline asm
	fma.rn.f32 	%f1032, %f826, %f824, %f1032;
	ld.shared.u16 	%rs219, [%r238+126];
	// begin inline asm
	{  cvt.f32.f16 %f825, %rs219;}

	// end inline asm
	fma.rn.f32 	%f1031, %f826, %f825, %f1031;
$L__BB0_76:
	add.s32 	%r306, %r306, 1;
	setp.ne.s32 	%p40, %r306, 64;
	@%p40 bra 	$L__BB0_74;
	ld.param.u32 	%r272, [attention_wmma_kernel_param_6];
	add.s32 	%r304, %r304, 1;
	add.s32 	%r239, %r272, 63;
	shr.u32 	%r240, %r239, 6;
	setp.ne.s32 	%p41, %r304, %r240;
	@%p41 bra 	$L__BB0_68;
	ld.param.u32 	%r285, [attention_wmma_kernel_param_7];
	ld.param.u32 	%r273, [attention_wmma_kernel_param_6];
	ld.param.u64 	%rd78, [attention_wmma_kernel_param_3];
	mov.u32 	%r241, %tid.x;
	shr.u32 	%r242, %r241, 2;
	and.b32  	%r243, %r242, 56;
	add.s32 	%r244, %r292, %r243;
	shl.b32 	%r245, %r286, 6;
	add.s32 	%r246, %r244, %r245;
	mul.lo.s32 	%r247, %r246, %r285;
	// begin inline asm
	{  cvt.rn.f16.f32 %rs220, %f1094;}

	// end inline asm
	cvt.s64.s32 	%rd69, %r247;
	mov.u32 	%r248, %ctaid.x;
	mul.lo.s32 	%r249, %r273, %r248;
	mul.lo.s32 	%r250, %r249, %r285;
	cvt.s64.s32 	%rd70, %r250;
	add.s64 	%rd71, %rd69, %rd70;
	cvta.to.global.u64 	%rd72, %rd78;
	shl.b64 	%rd73, %rd71, 1;
	add.s64 	%rd74, %rd72, %rd73;
	st.global.u16 	[%rd74], %rs220;
	// begin inline asm
	{  cvt.rn.f16.f32 %rs221, %f1093;}

	// end inline asm
	st.global.u16 	[%rd74+2], %rs221;
	// begin inline asm
	{  cvt.rn.f16.f32 %rs222, %f1092;}

	// end inline asm
	st.global.u16 	[%rd74+4], %rs222;
	// begin inline asm
	{  cvt.rn.f16.f32 %rs223, %f1091;}

	// end inline asm
	st.global.u16 	[%rd74+6], %rs223;
	// begin inline asm
	{  cvt.rn.f16.f32 %rs224, %f1090;}

	// end inline asm
	st.global.u16 	[%rd74+8], %rs224;
	// begin inline asm
	{  cvt.rn.f16.f32 %rs225, %f1089;}

	// end inline asm
	st.global.u16 	[%rd74+10], %rs225;
	// begin inline asm
	{  cvt.rn.f16.f32 %rs226, %f1088;}

	// end inline asm
	st.global.u16 	[%rd74+12], %rs226;
	// begin inline asm
	{  cvt.rn.f16.f32 %rs227, %f1087;}

	// end inline asm
	st.global.u16 	[%rd74+14], %rs227;
	// begin inline asm
	{  cvt.rn.f16.f32 %rs228, %f1086;}

	// end inline asm
	st.global.u16 	[%rd74+16], %rs228;
	// begin inline asm
	{  cvt.rn.f16.f32 %rs229, %f1085;}

	// end inline asm
	st.global.u16 	[%rd74+18], %rs229;
	// begin inline asm
	{  cvt.rn.f16.f32 %rs230, %f1084;}

	// end inline asm
	st.global.u16 	[%rd74+20], %rs230;
	// begin inline asm
	{  cvt.rn.f16.f32 %rs231, %f1083;}

	// end inline asm
	st.global.u16 	[%rd74+22], %rs231;
	// begin inline asm
	{  cvt.rn.f16.f32 %rs232, %f1082;}

	// end inline asm
	st.global.u16 	[%rd74+24], %rs232;
	// begin inline asm
	{  cvt.rn.f16.f32 %rs233, %f1081;}

	// end inline asm
	st.global.u16 	[%rd74+26], %rs233;
	// begin inline asm
	{  cvt.rn.f16.f32 %rs234, %f1080;}

	// end inline asm
	st.global.u16 	[%rd74+28], %rs234;
	// begin inline asm
	{  cvt.rn.f16.f32 %rs235, %f1079;}

	// end inline asm
	st.global.u16 	[%rd74+30], %rs235;
	// begin inline asm
	{  cvt.rn.f16.f32 %rs236, %f1078;}

	// end inline asm
	st.global.u16 	[%rd74+32], %rs236;
	// begin inline asm
	{  cvt.rn.f16.f32 %rs237, %f1077;}

	// end inline asm
	st.global.u16 	[%rd74+34], %rs237;
	// begin inline asm
	{  cvt.rn.f16.f32 %rs238, %f1076;}

	// end inline asm
	st.global.u16 	[%rd74+36], %rs238;
	// begin inline asm
	{  cvt.rn.f16.f32 %rs239, %f1075;}

	// end inline asm
	st.global.u16 	[%rd74+38], %rs239;
	// begin inline asm
	{  cvt.rn.f16.f32 %rs240, %f1074;}

	// end inline asm
	st.global.u16 	[%rd74+40], %rs240;
	// begin inline asm
	{  cvt.rn.f16.f32 %rs241, %f1073;}

	// end inline asm
	st.global.u16 	[%rd74+42], %rs241;
	// begin inline asm
	{  cvt.rn.f16.f32 %rs242, %f1072;}

	// end inline asm
	st.global.u16 	[%rd74+44], %rs242;
	// begin inline asm
	{  cvt.rn.f16.f32 %rs243, %f1071;}

	// end inline asm
	st.global.u16 	[%rd74+46], %rs243;
	// begin inline asm
	{  cvt.rn.f16.f32 %rs244, %f1070;}

	// end inline asm
	st.global.u16 	[%rd74+48], %rs244;
	// begin inline asm
	{  cvt.rn.f16.f32 %rs245, %f1069;}

	// end inline asm
	st.global.u16 	[%rd74+50], %rs245;
	// begin inline asm
	{  cvt.rn.f16.f32 %rs246, %f1068;}

	// end inline asm
	st.global.u16 	[%rd74+52], %rs246;
	// begin inline asm
	{  cvt.rn.f16.f32 %rs247, %f1067;}

	// end inline asm
	st.global.u16 	[%rd74+54], %rs247;
	// begin inline asm
	{  cvt.rn.f16.f32 %rs248, %f1066;}

	// end inline asm
	st.global.u16 	[%rd74+56], %rs248;
	// begin inline asm
	{  cvt.rn.f16.f32 %rs249, %f1065;}

	// end inline asm
	st.global.u16 	[%rd74+58], %rs249;
	// begin inline asm
	{  cvt.rn.f16.f32 %rs250, %f1064;}

	// end inline asm
	st.global.u16 	[%rd74+60], %rs250;
	// begin inline asm
	{  cvt.rn.f16.f32 %rs251, %f1063;}

	// end inline asm
	st.global.u16 	[%rd74+62], %rs251;
	// begin inline asm
	{  cvt.rn.f16.f32 %rs252, %f1062;}

	// end inline asm
	st.global.u16 	[%rd74+64], %rs252;
	// begin inline asm
	{  cvt.rn.f16.f32 %rs253, %f1061;}

	// end inline asm
	st.global.u16 	[%rd74+66], %rs253;
	// begin inline asm
	{  cvt.rn.f16.f32 %rs254, %f1060;}

	// end inline asm
	st.global.u16 	[%rd74+68], %rs254;
	// begin inline asm
	{  cvt.rn.f16.f32 %rs255, %f1059;}

	// end inline asm
	st.global.u16 	[%rd74+70], %rs255;
	// begin inline asm
	{  cvt.rn.f16.f32 %rs256, %f1058;}

	// end inline asm
	st.global.u16 	[%rd74+72], %rs256;
	// begin inline asm
	{  cvt.rn.f16.f32 %rs257, %f1057;}

	// end inline asm
	st.global.u16 	[%rd74+74], %rs257;
	// begin inline asm
	{  cvt.rn.f16.f32 %rs258, %f1056;}

	// end inline asm
	st.global.u16 	[%rd74+76], %rs258;
	// begin inline asm
	{  cvt.rn.f16.f32 %rs259, %f1055;}

	// end inline asm
	st.global.u16 	[%rd74+78], %rs259;
	// begin inline asm
	{  cvt.rn.f16.f32 %rs260, %f1054;}

	// end inline asm
	st.global.u16 	[%rd74+80], %rs260;
	// begin inline asm
	{  cvt.rn.f16.f32 %rs261, %f1053;}

	// end inline asm
	st.global.u16 	[%rd74+82], %rs261;
	// begin inline asm
	{  cvt.rn.f16.f32 %rs262, %f1052;}

	// end inline asm
	st.global.u16 	[%rd74+84], %rs262;
	// begin inline asm
	{  cvt.rn.f16.f32 %rs263, %f1051;}

	// end inline asm
	st.global.u16 	[%rd74+86], %rs263;
	// begin inline asm
	{  cvt.rn.f16.f32 %rs264, %f1050;}

	// end inline asm
	st.global.u16 	[%rd74+88], %rs264;
	// begin inline asm
	{  cvt.rn.f16.f32 %rs265, %f1049;}

	// end inline asm
	st.global.u16 	[%rd74+90], %rs265;
	// begin inline asm
	{  cvt.rn.f16.f32 %rs266, %f1048;}

	// end inline asm
	st.global.u16 	[%rd74+92], %rs266;
	// begin inline asm
	{  cvt.rn.f16.f32 %rs267, %f1047;}

	// end inline asm
	st.global.u16 	[%rd74+94], %rs267;
	// begin inline asm
	{  cvt.rn.f16.f32 %rs268, %f1046;}

	// end inline asm
	st.global.u16 	[%rd74+96], %rs268;
	// begin inline asm
	{  cvt.rn.f16.f32 %rs269, %f1045;}

	// end inline asm
	st.global.u16 	[%rd74+98], %rs269;
	// begin inline asm
	{  cvt.rn.f16.f32 %rs270, %f1044;}

	// end inline asm
	st.global.u16 	[%rd74+100], %rs270;
	// begin inline asm
	{  cvt.rn.f16.f32 %rs271, %f1043;}

	// end inline asm
	st.global.u16 	[%rd74+102], %rs271;
	// begin inline asm
	{  cvt.rn.f16.f32 %rs272, %f1042;}

	// end inline asm
	st.global.u16 	[%rd74+104], %rs272;
	// begin inline asm
	{  cvt.rn.f16.f32 %rs273, %f1041;}

	// end inline asm
	st.global.u16 	[%rd74+106], %rs273;
	// begin inline asm
	{  cvt.rn.f16.f32 %rs274, %f1040;}

	// end inline asm
	st.global.u16 	[%rd74+108], %rs274;
	// begin inline asm
	{  cvt.rn.f16.f32 %rs275, %f1039;}

	// end inline asm
	st.global.u16 	[%rd74+110], %rs275;
	// begin inline asm
	{  cvt.rn.f16.f32 %rs276, %f1038;}

	// end inline asm
	st.global.u16 	[%rd74+112], %rs276;
	// begin inline asm
	{  cvt.rn.f16.f32 %rs277, %f1037;}

	// end inline asm
	st.global.u16 	[%rd74+114], %rs277;
	// begin inline asm
	{  cvt.rn.f16.f32 %rs278, %f1036;}

	// end inline asm
	st.global.u16 	[%rd74+116], %rs278;
	// begin inline asm
	{  cvt.rn.f16.f32 %rs279, %f1035;}

	// end inline asm
	st.global.u16 	[%rd74+118], %rs279;
	// begin inline asm
	{  cvt.rn.f16.f32 %rs280, %f1034;}

	// end inline asm
	st.global.u16 	[%rd74+120], %rs280;
	// begin inline asm
	{  cvt.rn.f16.f32 %rs281, %f1033;}

	// end inline asm
	st.global.u16 	[%rd74+122], %rs281;
	// begin inline asm
	{  cvt.rn.f16.f32 %rs282, %f1032;}

	// end inline asm
	st.global.u16 	[%rd74+124], %rs282;
	// begin inline asm
	{  cvt.rn.f16.f32 %rs283, %f1031;}

	// end inline asm
	st.global.u16 	[%rd74+126], %rs283;
$L__BB0_79:
	add.s32 	%r292, %r292, 1;
	setp.ne.s32 	%p42, %r292, 8;
	@%p42 bra 	$L__BB0_29;
	ld.param.u32 	%r274, [attention_wmma_kernel_param_6];
	bar.sync 	0;
	add.s32 	%r286, %r286, 1;
	add.s32 	%r251, %r274, 63;
	shr.u32 	%r252, %r251, 6;
	setp.ne.s32 	%p43, %r286, %r252;
	@%p43 bra 	$L__BB0_2;
$L__BB0_81:
	ret;

}


// ===== COMPILED SASS (sm_100) =====

	.target	sm_100

	.elftype	@"ET_EXEC"


//--------------------- .note.nv.tkinfo           --------------------------
	.section	.note.nv.tkinfo,"",@"SHT_NOTE"
	.sectionflags	@"SHF_NOTE_NV_TKINFO"
	.tkinfo
        /*0018*/ 	.word	0x00000002
        /*0030*/ 	.string	""
        /*0030*/ 	.string	"ptxas"
        /*0030*/ 	.string	"Cuda compilation tools, release 13.0, V13.0.88"
        /*0030*/ 	.string	"Build cuda_13.0.r13.0/compiler.36424714_0"
        /*0030*/ 	.string	"-arch sm_100 -m 64 "



//--------------------- .note.nv.cuinfo           --------------------------
	.section	.note.nv.cuinfo,"",@"SHT_NOTE"
	.sectionflags	@"SHF_NOTE_NV_CUINFO"
        /*0018*/ 	.short	0x0002
        /*001a*/ 	.short	0x0064
        /*001c*/ 	.short	0x0082
	.zero		2


//--------------------- .nv.info                  --------------------------
	.section	.nv.info,"",@"SHT_CUDA_INFO"
	.align	4


	//----- nvinfo : EIATTR_REGCOUNT
	.align		4
        /*0000*/ 	.byte	0x04, 0x2f
        /*0002*/ 	.short	(.L_1 - .L_0)
	.align		4
.L_0:
        /*0004*/ 	.word	index@(attention_wmma_kernel)
        /*0008*/ 	.word	0x00000040


	//----- nvinfo : EIATTR_FRAME_SIZE
	.align		4
.L_1:
        /*000c*/ 	.byte	0x04, 0x11
        /*000e*/ 	.short	(.L_3 - .L_2)
	.align		4
.L_2:
        /*0010*/ 	.word	index@($__internal_0_$__cuda_sm20_div_u16)
        /*0014*/ 	.word	0x00000860


	//----- nvinfo : EIATTR_FRAME_SIZE
	.align		4
.L_3:
        /*0018*/ 	.byte	0x04, 0x11
        /*001a*/ 	.short	(.L_5 - .L_4)
	.align		4
.L_4:
        /*001c*/ 	.word	index@(attention_wmma_kernel)
        /*0020*/ 	.word	0x00000860


	//----- nvinfo : EIATTR_MIN_STACK_SIZE
	.align		4
.L_5:
        /*0024*/ 	.byte	0x04, 0x12
        /*0026*/ 	.short	(.L_7 - .L_6)
	.align		4
.L_6:
        /*0028*/ 	.word	index@(attention_wmma_kernel)
        /*002c*/ 	.word	0x00000860
.L_7:


//--------------------- .nv.compat                --------------------------
	.section	.nv.compat,"",@"SHT_CUDA_COMPAT_INFO"
	.align	4
        /*0000*/ 	.byte	0x02, 0x09, 0x00, 0x00, 0x02, 0x02, 0x01, 0x00, 0x02, 0x05, 0x05, 0x00, 0x03, 0x07, 0x01, 0x01
        /*0010*/ 	.byte	0x02, 0x03, 0x00, 0x00, 0x02, 0x06, 0x01, 0x00, 0x04, 0x0b, 0x08, 0x00, 0x01, 0x00, 0x00, 0x00
        /*0020*/ 	.byte	0x00, 0x00, 0x00, 0x00


//--------------------- .nv.info.attention_wmma_kernel --------------------------
	.section	.nv.info.attention_wmma_kernel,"",@"SHT_CUDA_INFO"
	.sectionflags	@""
	.align	4


	//----- nvinfo : EIATTR_CUDA_API_VERSION
	.align		4
        /*0000*/ 	.byte	0x04, 0x37
        /*0002*/ 	.short	(.L_9 - .L_8)
.L_8:
        /*0004*/ 	.word	0x00000082


	//----- nvinfo : EIATTR_KPARAM_INFO
	.align		4
.L_9:
        /*0008*/ 	.byte	0x04, 0x17
        /*000a*/ 	.short	(.L_11 - .L_10)
.L_10:
        /*000c*/ 	.word	0x00000000
        /*0010*/ 	.short	0x0008
        /*0012*/ 	.short	0x0030
        /*0014*/ 	.byte	0x00, 0xf0, 0x11, 0x00


	//----- nvinfo : EIATTR_KPARAM_INFO
	.align		4
.L_11:
        /*0018*/ 	.byte	0x04, 0x17
        /*001a*/ 	.short	(.L_13 - .L_12)
.L_12:
        /*001c*/ 	.word	0x00000000
        /*0020*/ 	.short	0x0007
        /*0022*/ 	.short	0x002c
        /*0024*/ 	.byte	0x00, 0xf0, 0x11, 0x00


	//----- nvinfo : EIATTR_KPARAM_INFO
	.align		4
.L_13:
        /*0028*/ 	.byte	0x04, 0x17
        /*002a*/ 	.short	(.L_15 - .L_14)
.L_14:
        /*002c*/ 	.word	0x00000000
        /*0030*/ 	.short	0x0006
        /*0032*/ 	.short	0x0028
        /*0034*/ 	.byte	0x00, 0xf0, 0x11, 0x00


	//----- nvinfo : EIATTR_KPARAM_INFO
	.align		4
.L_15:
        /*0038*/ 	.byte	0x04, 0x17
        /*003a*/ 	.short	(.L_17 - .L_16)
.L_16:
        /*003c*/ 	.word	0x00000000
        /*0040*/ 	.short	0x0005
        /*0042*/ 	.short	0x0024
        /*0044*/ 	.byte	0x00, 0xf0, 0x11, 0x00


	//----- nvinfo : EIATTR_KPARAM_INFO
	.align		4
.L_17:
        /*0048*/ 	.byte	0x04, 0x17
        /*004a*/ 	.short	(.L_19 - .L_18)
.L_18:
        /*004c*/ 	.word	0x00000000
        /*0050*/ 	.short	0x0004
        /*0052*/ 	.short	0x0020
        /*0054*/ 	.byte	0x00, 0xf0, 0x11, 0x00


	//----- nvinfo : EIATTR_KPARAM_INFO
	.align		4
.L_19:
        /*0058*/ 	.byte	0x04, 0x17
        /*005a*/ 	.short	(.L_21 - .L_20)
.L_20:
        /*005c*/ 	.word	0x00000000
        /*0060*/ 	.short	0x0003
        /*0062*/ 	.short	0x0018
        /*0064*/ 	.byte	0x00, 0xf5, 0x21, 0x00


	//----- nvinfo : EIATTR_KPARAM_INFO
	.align		4
.L_21:
        /*0068*/ 	.byte	0x04, 0x17
        /*006a*/ 	.short	(.L_23 - .L_22)
.L_22:
        /*006c*/ 	.word	0x00000000
        /*0070*/ 	.short	0x0002
        /*0072*/ 	.short	0x0010
        /*0074*/ 	.byte	0x00, 0xf5, 0x21, 0x00


	//----- nvinfo : EIATTR_KPARAM_INFO
	.align		4
.L_23:
        /*0078*/ 	.byte	0x04, 0x17
        /*007a*/ 	.short	(.L_25 - .L_24)
.L_24:
        /*007c*/ 	.word	0x00000000
        /*0080*/ 	.short	0x0001
        /*0082*/ 	.short	0x0008
        /*0084*/ 	.byte	0x00, 0xf5, 0x21, 0x00


	//----- nvinfo : EIATTR_KPARAM_INFO
	.align		4
.L_25:
        /*0088*/ 	.byte	0x04, 0x17
        /*008a*/ 	.short	(.L_27 - .L_26)
.L_26:
        /*008c*/ 	.word	0x00000000
        /*0090*/ 	.short	0x0000
        /*0092*/ 	.short	0x0000
        /*0094*/ 	.byte	0x00, 0xf5, 0x21, 0x00


	//----- nvinfo : EIATTR_SPARSE_MMA_MASK
	.align		4
.L_27:
        /*0098*/ 	.byte	0x03, 0x50
        /*009a*/ 	.short	0x0000


	//----- nvinfo : EIATTR_MAXREG_COUNT
	.align		4
        /*009c*/ 	.byte	0x03, 0x1b
        /*009e*/ 	.short	0x0040


	//----- nvinfo : EIATTR_NUM_BARRIERS
	.align		4
        /*00a0*/ 	.byte	0x02, 0x4c
        /*00a2*/ 	.byte	0x01
	.zero		1


	//----- nvinfo : EIATTR_ANNOTATIONS
	.align		4
        /*00a4*/ 	.byte	0x04, 0x55
        /*00a6*/ 	.short	(.L_29 - .L_28)


	//   ....[0]....
.L_28:
        /*00a8*/ 	.word	0x00000001
        /*00ac*/ 	.byte	0x80, 0x00, 0x00, 0x00, 0x01, 0x00, 0x00, 0x00, 0x10, 0x01, 0x00, 0x00, 0x01, 0x00, 0x00, 0x00
        /* <DEDUP_REMOVED lines=55> */
        /*042c*/ 	.byte	0xf0, 0x56, 0x00, 0x00, 0x01, 0x00, 0x00, 0x00, 0x60, 0x57, 0x00, 0x00


	//----- nvinfo : EIATTR_MERCURY_ISA_VERSION
	.align		4
.L_29:
        /*0438*/ 	.byte	0x03, 0x5f
        /*043a*/ 	.short	0x0101


	//----- nvinfo : EIATTR_VRC_CTA_INIT_COUNT
	.align		4
        /*043c*/ 	.byte	0x02, 0x4a
	.zero		1
	.zero		1


	//----- nvinfo : EIATTR_EXIT_INSTR_OFFSETS
	.align		4
        /*0440*/ 	.byte	0x04, 0x1c
        /*0442*/ 	.short	(.L_31 - .L_30)


	//   ....[0]....
.L_30:
        /*0444*/ 	.word	0x00000040


	//   ....[1]....
        /*0448*/ 	.word	0x00005780


	//----- nvinfo : EIATTR_MAX_THREADS
	.align		4
.L_31:
        /*044c*/ 	.byte	0x04, 0x05
        /*044e*/ 	.short	(.L_33 - .L_32)
.L_32:
        /*0450*/ 	.word	0x00000100
        /*0454*/ 	.word	0x00000001
        /*0458*/ 	.word	0x00000001


	//----- nvinfo : EIATTR_CRS_STACK_SIZE
	.align		4
.L_33:
        /*045c*/ 	.byte	0x04, 0x1e
        /*045e*/ 	.short	(.L_35 - .L_34)
.L_34:
        /*0460*/ 	.word	0x00000000


	//----- nvinfo : EIATTR_CBANK_PARAM_SIZE
	.align		4
.L_35:
        /*0464*/ 	.byte	0x03, 0x19
        /*0466*/ 	.short	0x0034


	//----- nvinfo : EIATTR_PARAM_CBANK
	.align		4
        /*0468*/ 	.byte	0x04, 0x0a
        /*046a*/ 	.short	(.L_37 - .L_36)
	.align		4
.L_36:
        /*046c*/ 	.word	index@(.nv.constant0.attention_wmma_kernel)
        /*0470*/ 	.short	0x0380
        /*0472*/ 	.short	0x0034


	//----- nvinfo : EIATTR_SW_WAR
	.align		4
.L_37:
        /*0474*/ 	.byte	0x04, 0x36
        /*0476*/ 	.short	(.L_39 - .L_38)
.L_38:
        /*0478*/ 	.word	0x00000008
.L_39:


//--------------------- .nv.callgraph             --------------------------
	.section	.nv.callgraph,"",@"SHT_CUDA_CALLGRAPH"
	.align	4
	.sectionentsize	8
	.align		4
        /*0000*/ 	.word	0x00000000
	.align		4
        /*0004*/ 	.word	0xffffffff
	.align		4
        /*0008*/ 	.word	0x00000000
	.align		4
        /*000c*/ 	.word	0xfffffffe
	.align		4
        /*0010*/ 	.word	0x00000000
	.align		4
        /*0014*/ 	.word	0xfffffffd
	.align		4
        /*0018*/ 	.word	0x00000000
	.align		4
        /*001c*/ 	.word	0xfffffffc


//--------------------- .text.attention_wmma_kernel --------------------------
	.section	.text.attention_wmma_kernel,"ax",@progbits
	.align	128
        .global         attention_wmma_kernel
        .type           attention_wmma_kernel,@function
        .size           attention_wmma_kernel,(.L_x_35 - attention_wmma_kernel)
        .other          attention_wmma_kernel,@"STO_CUDA_ENTRY STV_DEFAULT"
attention_wmma_kernel:
.text.attention_wmma_kernel:
[----:B------:R-:W0:Y:S08]  /*0000*/  LDC R1, c[0x0][0x37c] ;  /* 0x0000df00ff017b82 */ /* 0x000e300000000800 */
[----:B------:R-:W1:Y:S01]  /*0010*/  LDC R0, c[0x0][0x3a8] ;  /* 0x0000ea00ff007b82 */ /* 0x000e620000000800 */
[----:B0-----:R-:W-:Y:S02]  /*0020*/  IADD3 R1, PT, PT, R1, -0x860, RZ ;  /* 0xfffff7a001017810 */ /* 0x001fe40007ffe0ff */
[----:B-1----:R-:W-:-:S13]  /*0030*/  ISETP.GE.AND P0, PT, R0, 0x1, PT ;  /* 0x000000010000780c */ /* 0x002fda0003f06270 */
[----:B------:R-:W-:Y:S05]  /*0040*/  @!P0 EXIT ;  /* 0x000000000000894d */ /* 0x000fea0003800000 */
[----:B------:R-:W0:Y:S01]  /*0050*/  S2R R31, SR_TID.X ;  /* 0x00000000001f7919 */ /* 0x000e220000002100 */
[----:B------:R-:W1:Y:S01]  /*0060*/  LDC R2, c[0x0][0x360] ;  /* 0x0000d800ff027b82 */ /* 0x000e620000000800 */
[----:B------:R-:W-:Y:S01]  /*0070*/  MOV R6, 0xe0 ;  /* 0x000000e000067802 */ /* 0x000fe20000000f00 */
[----:B-1----:R1:W-:Y:S01]  /*0080*/  STL [R1+0x838], R2 ;  /* 0x0008380201007387 */ /* 0x0023e20000100800 */
[----:B0-----:R-:W-:Y:S02]  /*0090*/  IADD3 R0, PT, PT, R31, R2, RZ ;  /* 0x000000021f007210 */ /* 0x001fe40007ffe0ff */
[----:B-1----:R-:W-:Y:S02]  /*00a0*/  LOP3.LUT R2, R2, 0xffff, RZ, 0xc0, !PT ;  /* 0x0000ffff02027812 */ /* 0x002fe400078ec0ff */
[----:B------:R-:W-:-:S04]  /*00b0*/  LOP3.LUT R0, R0, 0xfff, RZ, 0x3c, !PT ;  /* 0x00000fff00007812 */ /* 0x000fc800078e3cff */
[----:B------:R-:W-:-:S07]  /*00c0*/  LOP3.LUT R0, R0, 0xffff, RZ, 0xc0, !PT ;  /* 0x0000ffff00007812 */ /* 0x000fce00078ec0ff */
[----:B------:R-:W-:Y:S05]  /*00d0*/  CALL.REL.NOINC `($__internal_0_$__cuda_sm20_div_u16) ;  /* 0x0000005400ac7944 */ /* 0x000fea0003c00000 */
[----:B------:R-:W0:Y:S01]  /*00e0*/  S2UR UR4, SR_CTAID.X ;  /* 0x00000000000479c3 */ /* 0x000e220000002500 */
[----:B------:R-:W0:Y:S01]  /*00f0*/  LDCU.64 UR6, c[0x0][0x3a8] ;  /* 0x00007500ff0677ac */ /* 0x000e220008000a00 */
[----:B------:R-:W-:Y:S01]  /*0100*/  LOP3.LUT R0, R4, 0x3, RZ, 0xc0, !PT ;  /* 0x0000000304007812 */ /* 0x000fe200078ec0ff */
[----:B------:R1:W-:Y:S01]  /*0110*/  STL [R1+0x834], RZ ;  /* 0x000834ff01007387 */ /* 0x0003e20000100800 */
[----:B------:R-:W2:Y:S03]  /*0120*/  LDCU.64 UR8, c[0x0][0x358] ;  /* 0x00006b00ff0877ac */ /* 0x000ea60008000a00 */
[----:B------:R1:W-:Y:S01]  /*0130*/  STL [R1+0x83c], R0 ;  /* 0x00083c0001007387 */ /* 0x0003e20000100800 */
[----:B------:R-:W3:Y:S01]  /*0140*/  LDCU UR10, c[0x0][0x3a8] ;  /* 0x00007500ff0a77ac */ /* 0x000ee20008000800 */
[----:B0-----:R-:W-:-:S04]  /*0150*/  UIMAD UR4, UR4, UR6, URZ ;  /* 0x00000006040472a4 */ /* 0x001fc8000f8e02ff */
[----:B------:R-:W-:-:S06]  /*0160*/  UIMAD UR4, UR4, UR7, URZ ;  /* 0x00000007040472a4 */ /* 0x000fcc000f8e02ff */
[----:B-123--:R-:W-:-:S07]  /*0170*/  MOV R22, UR4 ;  /* 0x0000000400167c02 */ /* 0x00efce0008000f00 */
.L_x_33:
[----:B------:R-:W2:Y:S04]  /*0180*/  LDL R13, [R1+0x83c] ;  /* 0x00083c00010d7983 */ /* 0x000ea80000100800 */
[----:B0-----:R0:W5:Y:S01]  /*0190*/  LDL R14, [R1+0x838] ;  /* 0x00083800010e7983 */ /* 0x0011620000100800 */
[----:B------:R-:W-:Y:S01]  /*01a0*/  BSSY.RECONVERGENT B0, `(.L_x_0) ;  /* 0x0000047000007945 */ /* 0x000fe20003800200 */
[----:B------:R-:W-:Y:S02]  /*01b0*/  SHF.R.S32.HI R0, RZ, 0x1f, R22 ;  /* 0x0000001fff007819 */ /* 0x000fe40000011416 */
[----:B------:R-:W-:Y:S02]  /*01c0*/  MOV R10, R31 ;  /* 0x0000001f000a7202 */ /* 0x000fe40000000f00 */
[----:B--2---:R-:W-:-:S13]  /*01d0*/  ISETP.NE.AND P0, PT, R13, 0x2, PT ;  /* 0x000000020d00780c */ /* 0x004fda0003f05270 */
[----:B0-----:R-:W-:Y:S05]  /*01e0*/  @!P0 BRA `(.L_x_1) ;  /* 0x0000000400088947 */ /* 0x001fea0003800000 */
[----:B------:R-:W2:Y:S01]  /*01f0*/  LDL R11, [R1+0x834] ;  /* 0x00083400010b7983 */ /* 0x000ea20000100800 */
[----:B------:R-:W0:Y:S01]  /*0200*/  LDC R12, c[0x0][0x3a8] ;  /* 0x0000ea00ff0c7b82 */ /* 0x000e220000000800 */
[----:B------:R-:W-:Y:S02]  /*0210*/  SHF.R.U32.HI R5, RZ, 0x6, R31 ;  /* 0x00000006ff057819 */ /* 0x000fe4000001161f */
[----:B------:R-:W-:Y:S02]  /*0220*/  LOP3.LUT R4, R31, 0x3f, RZ, 0xc0, !PT ;  /* 0x0000003f1f047812 */ /* 0x000fe400078ec0ff */
[----:B--2---:R-:W-:-:S04]  /*0230*/  LEA R3, R11, R5, 0x6 ;  /* 0x000000050b037211 */ /* 0x004fc800078e30ff */
[----:B0-----:R-:W-:-:S13]  /*0240*/  ISETP.GE.AND P0, PT, R3, R12, PT ;  /* 0x0000000c0300720c */ /* 0x001fda0003f06270 */
[----:B------:R-:W0:Y:S08]  /*0250*/  @!P0 LDC R2, c[0x0][0x3ac] ;  /* 0x0000eb00ff028b82 */ /* 0x000e300000000800 */
[----:B------:R-:W1:Y:S01]  /*0260*/  @!P0 LDC.64 R8, c[0x0][0x380] ;  /* 0x0000e000ff088b82 */ /* 0x000e620000000a00 */
[----:B0-----:R-:W-:-:S05]  /*0270*/  @!P0 IMAD R3, R3, R2, R4 ;  /* 0x0000000203038224 */ /* 0x001fca00078e0204 */
[----:B------:R-:W-:-:S04]  /*0280*/  @!P0 IADD3 R6, P1, PT, R22, R3, RZ ;  /* 0x0000000316068210 */ /* 0x000fc80007f3e0ff */
[----:B------:R-:W-:Y:S02]  /*0290*/  @!P0 LEA.HI.X.SX32 R3, R3, R0, 0x1, P1 ;  /* 0x0000000003038211 */ /* 0x000fe400008f0eff */
[----:B-1----:R-:W-:-:S04]  /*02a0*/  @!P0 LEA R2, P1, R6, R8, 0x1 ;  /* 0x0000000806028211 */ /* 0x002fc800078208ff */
[----:B------:R-:W-:Y:S02]  /*02b0*/  @!P0 LEA.HI.X R3, R6, R9, R3, 0x1, P1 ;  /* 0x0000000906038211 */ /* 0x000fe400008f0c03 */
[----:B------:R-:W-:-:S06]  /*02c0*/  @P0 PRMT R6, RZ, 0x7610, R6 ;  /* 0x00007610ff060816 */ /* 0x000fcc0000000006 */
[----:B------:R-:W2:Y:S01]  /*02d0*/  @!P0 LDG.E.U16.CONSTANT R6, desc[UR8][R2.64] ;  /* 0x0000000802068981 */ /* 0x000ea2000c1e9500 */
[----:B------:R-:W-:Y:S02]  /*02e0*/  MOV R7, 0x400 ;  /* 0x0000040000077802 */ /* 0x000fe40000000f00 */
[----:B------:R-:W-:Y:S01]  /*02f0*/  ISETP.NE.AND P0, PT, R13, 0x3, PT ;  /* 0x000000030d00780c */ /* 0x000fe20003f05270 */
[----:B------:R-:W0:Y:S01]  /*0300*/  S2R R8, SR_CgaCtaId ;  /* 0x0000000000087919 */ /* 0x000e220000008800 */
[----:B------:R-:W-:Y:S02]  /*0310*/  IADD3 R7, PT, PT, R7, 0x4000, RZ ;  /* 0x0000400007077810 */ /* 0x000fe40007ffe0ff */
[----:B-----5:R-:W-:Y:S02]  /*0320*/  IADD3 R10, PT, PT, R31, R14, RZ ;  /* 0x0000000e1f0a7210 */ /* 0x020fe40007ffe0ff */
[----:B0-----:R-:W-:-:S04]  /*0330*/  LEA R8, R8, R7, 0x18 ;  /* 0x0000000708087211 */ /* 0x001fc800078ec0ff */
[----:B------:R-:W-:-:S04]  /*0340*/  LEA R5, R5, R8, 0x7 ;  /* 0x0000000805057211 */ /* 0x000fc800078e38ff */
[----:B------:R-:W-:-:S05]  /*0350*/  LEA R5, R4, R5, 0x1 ;  /* 0x0000000504057211 */ /* 0x000fca00078e08ff */
[----:B--2---:R0:W-:Y:S01]  /*0360*/  STS.U16 [R5], R6 ;  /* 0x0000000605007388 */ /* 0x0041e20000000400 */
[----:B------:R-:W-:Y:S05]  /*0370*/  @!P0 BRA `(.L_x_1) ;  /* 0x0000000000a48947 */ /* 0x000fea0003800000 */
[----:B0-----:R-:W-:Y:S01]  /*0380*/  SHF.R.U32.HI R5, RZ, 0x6, R10 ;  /* 0x00000006ff057819 */ /* 0x001fe2000001160a */
[----:B------:R-:W-:Y:S01]  /*0390*/  BSSY.RECONVERGENT B1, `(.L_x_2) ;  /* 0x0000010000017945 */ /* 0x000fe20003800200 */
[----:B------:R-:W-:Y:S02]  /*03a0*/  LOP3.LUT R3, R10, 0x3f, RZ, 0xc0, !PT ;  /* 0x0000003f0a037812 */ /* 0x000fe400078ec0ff */
[----:B------:R-:W-:Y:S02]  /*03b0*/  LEA R4, R11, R5, 0x6 ;  /* 0x000000050b047211 */ /* 0x000fe400078e30ff */
[----:B------:R-:W-:Y:S02]  /*03c0*/  LEA R2, R5, R8, 0x7 ;  /* 0x0000000805027211 */ /* 0x000fe400078e38ff */
[----:B------:R-:W-:Y:S02]  /*03d0*/  ISETP.GE.AND P0, PT, R4, R12, PT ;  /* 0x0000000c0400720c */ /* 0x000fe40003f06270 */
[----:B------:R-:W-:-:S11]  /*03e0*/  LEA R5, R3, R2, 0x1 ;  /* 0x0000000203057211 */ /* 0x000fd600078e08ff */
[----:B------:R-:W-:Y:S01]  /*03f0*/  @P0 PRMT R2, RZ, 0x7610, R2 ;  /* 0x00007610ff020816 */ /* 0x000fe20000000002 */
[----:B------:R-:W-:Y:S06]  /*0400*/  @P0 BRA `(.L_x_3) ;  /* 0x0000000000200947 */ /* 0x000fec0003800000 */
[----:B------:R-:W0:Y:S01]  /*0410*/  LDCU UR4, c[0x0][0x3ac] ;  /* 0x00007580ff0477ac */ /* 0x000e220008000800 */
[----:B------:R-:W1:Y:S01]  /*0420*/  LDCU.64 UR6, c[0x0][0x380] ;  /* 0x00007000ff0677ac */ /* 0x000e620008000a00 */
[----:B0-----:R-:W-:-:S05]  /*0430*/  IMAD R3, R4, UR4, R3 ;  /* 0x0000000404037c24 */ /* 0x001fca000f8e0203 */
[----:B------:R-:W-:-:S04]  /*0440*/  IADD3 R4, P0, PT, R22, R3, RZ ;  /* 0x0000000316047210 */ /* 0x000fc80007f1e0ff */
[----:B------:R-:W-:Y:S02]  /*0450*/  LEA.HI.X.SX32 R3, R3, R0, 0x1, P0 ;  /* 0x0000000003037211 */ /* 0x000fe400000f0eff */
[----:B-1----:R-:W-:-:S04]  /*0460*/  LEA R2, P0, R4, UR6, 0x1 ;  /* 0x0000000604027c11 */ /* 0x002fc8000f8008ff */
[----:B------:R-:W-:-:S05]  /*0470*/  LEA.HI.X R3, R4, UR7, R3, 0x1, P0 ;  /* 0x0000000704037c11 */ /* 0x000fca00080f0c03 */
[----:B------:R0:W5:Y:S04]  /*0480*/  LDG.E.U16.CONSTANT R2, desc[UR8][R2.64] ;  /* 0x0000000802027981 */ /* 0x000168000c1e9500 */
.L_x_3:
[----:B------:R-:W-:Y:S05]  /*0490*/  BSYNC.RECONVERGENT B1 ;  /* 0x0000000000017941 */ /* 0x000fea0003800200 */
.L_x_2:
[----:B-----5:R1:W-:Y:S01]  /*04a0*/  STS.U16 [R5], R2 ;  /* 0x0000000205007388 */ /* 0x0203e20000000400 */
[----:B------:R-:W-:Y:S02]  /*04b0*/  ISETP.NE.AND P0, PT, R13, RZ, PT ;  /* 0x000000ff0d00720c */ /* 0x000fe40003f05270 */
[----:B------:R-:W-:-:S11]  /*04c0*/  IADD3 R10, PT, PT, R14, R31, R14 ;  /* 0x0000001f0e0a7210 */ /* 0x000fd60007ffe00e */
[----:B-1----:R-:W-:Y:S05]  /*04d0*/  @!P0 BRA `(.L_x_1) ;  /* 0x00000000004c8947 */ /* 0x002fea0003800000 */
[----:B------:R-:W-:Y:S02]  /*04e0*/  SHF.R.U32.HI R5, RZ, 0x6, R10 ;  /* 0x00000006ff057819 */ /* 0x000fe4000001160a */
[----:B------:R-:W-:Y:S02]  /*04f0*/  LOP3.LUT R2, R10, 0x3f, RZ, 0xc0, !PT ;  /* 0x0000003f0a027812 */ /* 0x000fe400078ec0ff */
[----:B0-----:R-:W-:-:S04]  /*0500*/  LEA R3, R11, R5, 0x6 ;  /* 0x000000050b037211 */ /* 0x001fc800078e30ff */
[----:B------:R-:W-:-:S13]  /*0510*/  ISETP.GE.AND P0, PT, R3, R12, PT ;  /* 0x0000000c0300720c */ /* 0x000fda0003f06270 */
[----:B------:R-:W0:Y:S08]  /*0520*/  @!P0 LDC R4, c[0x0][0x3ac] ;  /* 0x0000eb00ff048b82 */ /* 0x000e300000000800 */
[----:B------:R-:W1:Y:S01]  /*0530*/  @!P0 LDC.64 R6, c[0x0][0x380] ;  /* 0x0000e000ff068b82 */ /* 0x000e620000000a00 */
[----:B0-----:R-:W-:-:S05]  /*0540*/  @!P0 IMAD R3, R3, R4, R2 ;  /* 0x0000000403038224 */ /* 0x001fca00078e0202 */
[----:B------:R-:W-:-:S04]  /*0550*/  @!P0 IADD3 R4, P1, PT, R22, R3, RZ ;  /* 0x0000000316048210 */ /* 0x000fc80007f3e0ff */
[----:B------:R-:W-:Y:S02]  /*0560*/  @!P0 LEA.HI.X.SX32 R3, R3, R0, 0x1, P1 ;  /* 0x0000000003038211 */ /* 0x000fe400008f0eff */
[----:B-1----:R-:W-:-:S04]  /*0570*/  @!P0 LEA R2, P1, R4, R6, 0x1 ;  /* 0x0000000604028211 */ /* 0x002fc800078208ff */
[----:B------:R-:W-:-:S05]  /*0580*/  @!P0 LEA.HI.X R3, R4, R7, R3, 0x1, P1 ;  /* 0x0000000704038211 */ /* 0x000fca00008f0c03 */
[----:B------:R-:W2:Y:S01]  /*0590*/  @!P0 LDG.E.U16.CONSTANT R2, desc[UR8][R2.64] ;  /* 0x0000000802028981 */ /* 0x000ea2000c1e9500 */
[----:B------:R-:W-:Y:S02]  /*05a0*/  SHF.L.U32 R4, R10, 0x1, RZ ;  /* 0x000000010a047819 */ /* 0x000fe400000006ff */
[----:B------:R-:W-:Y:S02]  /*05b0*/  LEA R8, R5, R8, 0x7 ;  /* 0x0000000805087211 */ /* 0x000fe400078e38ff */
[----:B------:R-:W-:Y:S02]  /*05c0*/  LOP3.LUT R5, R4, 0x7e, RZ, 0xc0, !PT ;  /* 0x0000007e04057812 */ /* 0x000fe400078ec0ff */
[----:B------:R-:W-:Y:S02]  /*05d0*/  IADD3 R10, PT, PT, R10, R14, RZ ;  /* 0x0000000e0a0a7210 */ /* 0x000fe40007ffe0ff */
[----:B------:R-:W-:-:S05]  /*05e0*/  IADD3 R5, PT, PT, R8, R5, RZ ;  /* 0x0000000508057210 */ /* 0x000fca0007ffe0ff */
[----:B------:R1:W-:Y:S04]  /*05f0*/  @P0 STS.U16 [R5], RZ ;  /* 0x000000ff05000388 */ /* 0x0003e80000000400 */
[----:B--2---:R1:W-:Y:S02]  /*0600*/  @!P0 STS.U16 [R5], R2 ;  /* 0x0000000205008388 */ /* 0x0043e40000000400 */
.L_x_1:
[----:B------:R-:W-:Y:S05]  /*0610*/  BSYNC.RECONVERGENT B0 ;  /* 0x0000000000007941 */ /* 0x000fea0003800200 */
.L_x_0:
[----:B------:R-:W-:Y:S01]  /*0620*/  BSSY.RECONVERGENT B0, `(.L_x_4) ;  /* 0x000005b000007945 */ /* 0x000fe20003800200 */
[C---:B-----5:R-:W-:Y:S01]  /*0630*/  LEA R11, R14.reuse, R10, 0x1 ;  /* 0x0000000a0e0b7211 */ /* 0x060fe200078e08ff */
[----:B------:R-:W-:Y:S01]  /*0640*/  IMAD R13, R14, 0x3, R10 ;  /* 0x000000030e0d7824 */ /* 0x000fe200078e020a */
[----:B------:R-:W-:-:S07]  /*0650*/  IADD3 R12, PT, PT, R10, R14, RZ ;  /* 0x0000000e0a0c7210 */ /* 0x000fce0007ffe0ff */
.L_x_5:
[----:B-1----:R-:W2:Y:S01]  /*0660*/  LDL R2, [R1+0x834] ;  /* 0x0008340001027983 */ /* 0x002ea20000100800 */
[----:B------:R-:W-:Y:S02]  /*0670*/  SHF.R.U32.HI R28, RZ, 0x6, R10 ;  /* 0x00000006ff1c7819 */ /* 0x000fe4000001160a */
[----:B------:R-:W-:Y:S01]  /*0680*/  SHF.R.U32.HI R20, RZ, 0x6, R12 ;  /* 0x00000006ff147819 */ /* 0x000fe2000001160c */
[----:B------:R-:W3:Y:S01]  /*0690*/  LDL R31, [R1+0x838] ;  /* 0x00083800011f7983 */ /* 0x000ee20000100800 */
[----:B------:R-:W-:Y:S02]  /*06a0*/  SHF.R.U32.HI R19, RZ, 0x6, R11 ;  /* 0x00000006ff137819 */ /* 0x000fe4000001160b */
[----:B------:R-:W-:Y:S02]  /*06b0*/  SHF.R.U32.HI R18, RZ, 0x6, R13 ;  /* 0x00000006ff127819 */ /* 0x000fe4000001160d */
[----:B------:R-:W-:Y:S02]  /*06c0*/  LOP3.LUT R15, R10, 0x3f, RZ, 0xc0, !PT ;  /* 0x0000003f0a0f7812 */ /* 0x000fe400078ec0ff */
[----:B------:R-:W-:-:S02]  /*06d0*/  LOP3.LUT R14, R12, 0x3f, RZ, 0xc0, !PT ;  /* 0x0000003f0c0e7812 */ /* 0x000fc400078ec0ff */
[----:B------:R-:W-:Y:S02]  /*06e0*/  LOP3.LUT R17, R11, 0x3f, RZ, 0xc0, !PT ;  /* 0x0000003f0b117812 */ /* 0x000fe400078ec0ff */
[C---:B--2---:R-:W-:Y:S02]  /*06f0*/  LEA R16, R2.reuse, R28, 0x6 ;  /* 0x0000001c02107211 */ /* 0x044fe400078e30ff */
[----:B------:R-:W-:Y:S02]  /*0700*/  LEA R23, R2, R20, 0x6 ;  /* 0x0000001402177211 */ /* 0x000fe400078e30ff */
[----:B------:R-:W-:Y:S02]  /*0710*/  ISETP.GE.AND P3, PT, R16, UR10, PT ;  /* 0x0000000a10007c0c */ /* 0x000fe4000bf66270 */
[----:B------:R-:W-:Y:S02]  /*0720*/  LEA R24, R2, R19, 0x6 ;  /* 0x0000001302187211 */ /* 0x000fe400078e30ff */
[----:B------:R-:W-:-:S02]  /*0730*/  ISETP.GE.AND P2, PT, R23, UR10, PT ;  /* 0x0000000a17007c0c */ /* 0x000fc4000bf46270 */
[----:B------:R-:W-:Y:S02]  /*0740*/  ISETP.GE.AND P1, PT, R24, UR10, PT ;  /* 0x0000000a18007c0c */ /* 0x000fe4000bf26270 */
[----:B------:R-:W-:-:S04]  /*0750*/  LEA R29, R2, R18, 0x6 ;  /* 0x00000012021d7211 */ /* 0x000fc800078e30ff */
[----:B------:R-:W-:Y:S01]  /*0760*/  ISETP.GE.AND P0, PT, R29, UR10, PT ;  /* 0x0000000a1d007c0c */ /* 0x000fe2000bf06270 */
[----:B------:R-:W1:Y:S08]  /*0770*/  @!P3 LDC R21, c[0x0][0x3ac] ;  /* 0x0000eb00ff15bb82 */ /* 0x000e700000000800 */
[----:B------:R-:W2:Y:S08]  /*0780*/  @!P2 LDC R25, c[0x0][0x3ac] ;  /* 0x0000eb00ff19ab82 */ /* 0x000eb00000000800 */
[----:B------:R-:W4:Y:S08]  /*0790*/  @!P1 LDC R27, c[0x0][0x3ac] ;  /* 0x0000eb00ff1b9b82 */ /* 0x000f300000000800 */
[----:B------:R-:W5:Y:S08]  /*07a0*/  @!P3 LDC.64 R8, c[0x0][0x380] ;  /* 0x0000e000ff08bb82 */ /* 0x000f700000000a00 */
[----:B------:R-:W3:Y:S08]  /*07b0*/  @!P0 LDC R30, c[0x0][0x3ac] ;  /* 0x0000eb00ff1e8b82 */ /* 0x000ef00000000800 */
[----:B0-----:R-:W0:Y:S01]  /*07c0*/  @!P2 LDC.64 R6, c[0x0][0x380] ;  /* 0x0000e000ff06ab82 */ /* 0x001e220000000a00 */
[----:B-1----:R-:W-:-:S07]  /*07d0*/  @!P3 IMAD R21, R16, R21, R15 ;  /* 0x000000151015b224 */ /* 0x002fce00078e020f */
[----:B------:R-:W1:Y:S01]  /*07e0*/  @!P1 LDC.64 R4, c[0x0][0x380] ;  /* 0x0000e000ff049b82 */ /* 0x000e620000000a00 */
[----:B--2---:R-:W-:-:S07]  /*07f0*/  @!P2 IMAD R23, R23, R25, R14 ;  /* 0x000000191717a224 */ /* 0x004fce00078e020e */
[----:B------:R-:W2:Y:S01]  /*0800*/  @!P0 LDC.64 R2, c[0x0][0x380] ;  /* 0x0000e000ff028b82 */ /* 0x000ea20000000a00 */
[----:B------:R-:W-:Y:S01]  /*0810*/  @!P3 IADD3 R26, P4, PT, R22, R21, RZ ;  /* 0x00000015161ab210 */ /* 0x000fe20007f9e0ff */
[----:B----4-:R-:W-:Y:S01]  /*0820*/  @!P1 IMAD R25, R24, R27, R17 ;  /* 0x0000001b18199224 */ /* 0x010fe200078e0211 */
[----:B------:R-:W-:Y:S02]  /*0830*/  LOP3.LUT R16, R13, 0x3f, RZ, 0xc0, !PT ;  /* 0x0000003f0d107812 */ /* 0x000fe400078ec0ff */
[----:B------:R-:W-:Y:S02]  /*0840*/  @!P2 IADD3 R24, P5, PT, R22, R23, RZ ;  /* 0x000000171618a210 */ /* 0x000fe40007fbe0ff */
[----:B------:R-:W-:Y:S02]  /*0850*/  @!P3 LEA.HI.X.SX32 R27, R21, R0, 0x1, P4 ;  /* 0x00000000151bb211 */ /* 0x000fe400020f0eff */
[----:B-----5:R-:W-:Y:S01]  /*0860*/  @!P3 LEA R8, P4, R26, R8, 0x1 ;  /* 0x000000081a08b211 */ /* 0x020fe200078808ff */
[----:B---3--:R-:W-:Y:S01]  /*0870*/  @!P0 IMAD R21, R29, R30, R16 ;  /* 0x0000001e1d158224 */ /* 0x008fe200078e0210 */
[----:B------:R-:W-:-:S02]  /*0880*/  @!P2 LEA.HI.X.SX32 R23, R23, R0, 0x1, P5 ;  /* 0x000000001717a211 */ /* 0x000fc400028f0eff */
[----:B0-----:R-:W-:Y:S02]  /*0890*/  @!P2 LEA R6, P5, R24, R6, 0x1 ;  /* 0x000000061806a211 */ /* 0x001fe400078a08ff */
[----:B------:R-:W-:Y:S02]  /*08a0*/  @!P3 LEA.HI.X R9, R26, R9, R27, 0x1, P4 ;  /* 0x000000091a09b211 */ /* 0x000fe400020f0c1b */
[----:B------:R-:W-:Y:S02]  /*08b0*/  @!P1 IADD3 R26, P4, PT, R22, R25, RZ ;  /* 0x00000019161a9210 */ /* 0x000fe40007f9e0ff */
[----:B------:R-:W-:Y:S02]  /*08c0*/  @!P2 LEA.HI.X R7, R24, R7, R23, 0x1, P5 ;  /* 0x000000071807a211 */ /* 0x000fe400028f0c17 */
[----:B------:R-:W-:Y:S01]  /*08d0*/  @!P0 IADD3 R23, P5, PT, R22, R21, RZ ;  /* 0x0000001516178210 */ /* 0x000fe20007fbe0ff */
[----:B------:R-:W3:Y:S01]  /*08e0*/  @!P3 LDG.E.U16.CONSTANT R9, desc[UR8][R8.64] ;  /* 0x000000080809b981 */ /* 0x000ee2000c1e9500 */
[----:B------:R-:W-:-:S02]  /*08f0*/  @!P1 LEA.HI.X.SX32 R25, R25, R0, 0x1, P4 ;  /* 0x0000000019199211 */ /* 0x000fc400020f0eff */
[C---:B-1----:R-:W-:Y:S01]  /*0900*/  @!P1 LEA R4, P4, R26.reuse, R4, 0x1 ;  /* 0x000000041a049211 */ /* 0x042fe200078808ff */
[----:B------:R-:W4:Y:S01]  /*0910*/  @!P2 LDG.E.U16.CONSTANT R6, desc[UR8][R6.64] ;  /* 0x000000080606a981 */ /* 0x000f22000c1e9500 */
[----:B------:R-:W-:Y:S02]  /*0920*/  @!P0 LEA.HI.X.SX32 R24, R21, R0, 0x1, P5 ;  /* 0x0000000015188211 */ /* 0x000fe400028f0eff */
[C---:B--2---:R-:W-:Y:S02]  /*0930*/  @!P0 LEA R2, P5, R23.reuse, R2, 0x1 ;  /* 0x0000000217028211 */ /* 0x044fe400078a08ff */
[----:B------:R-:W-:Y:S02]  /*0940*/  @!P1 LEA.HI.X R5, R26, R5, R25, 0x1, P4 ;  /* 0x000000051a059211 */ /* 0x000fe400020f0c19 */
[----:B------:R-:W-:-:S03]  /*0950*/  @!P0 LEA.HI.X R3, R23, R3, R24, 0x1, P5 ;  /* 0x0000000317038211 */ /* 0x000fc600028f0c18 */
[----:B------:R0:W2:Y:S04]  /*0960*/  @!P1 LDG.E.U16.CONSTANT R4, desc[UR8][R4.64] ;  /* 0x0000000804049981 */ /* 0x0000a8000c1e9500 */
[----:B------:R1:W5:Y:S01]  /*0970*/  @!P0 LDG.E.U16.CONSTANT R21, desc[UR8][R2.64] ;  /* 0x0000000802158981 */ /* 0x000362000c1e9500 */
[----:B------:R-:W0:Y:S01]  /*0980*/  S2UR UR5, SR_CgaCtaId ;  /* 0x00000000000579c3 */ /* 0x000e220000008800 */
[----:B------:R-:W-:Y:S02]  /*0990*/  UMOV UR4, 0x400 ;  /* 0x0000040000047882 */ /* 0x000fe40000000000 */
[----:B------:R-:W-:-:S04]  /*09a0*/  UIADD3 UR4, UPT, UPT, UR4, 0x4000, URZ ;  /* 0x0000400004047890 */ /* 0x000fc8000fffe0ff */
[----:B0-----:R-:W-:-:S06]  /*09b0*/  ULEA UR4, UR5, UR4, 0x18 ;  /* 0x0000000405047291 */ /* 0x001fcc000f8ec0ff */
[----:B------:R-:W-:-:S04]  /*09c0*/  @!P3 MOV R23, UR4 ;  /* 0x000000040017bc02 */ /* 0x000fc80008000f00 */
[----:B------:R-:W-:Y:S02]  /*09d0*/  @!P3 LEA R24, R28, R23, 0x7 ;  /* 0x000000171c18b211 */ /* 0x000fe400078e38ff */
[----:B------:R-:W-:-:S04]  /*09e0*/  @P3 MOV R23, UR4 ;  /* 0x0000000400173c02 */ /* 0x000fc80008000f00 */
[-C--:B------:R-:W-:Y:S02]  /*09f0*/  @P3 LEA R28, R28, R23.reuse, 0x7 ;  /* 0x000000171c1c3211 */ /* 0x080fe400078e38ff */
[CC--:B------:R-:W-:Y:S02]  /*0a00*/  @P2 LEA R7, R20.reuse, R23.reuse, 0x7 ;  /* 0x0000001714072211 */ /* 0x0c0fe400078e38ff */
[-C--:B------:R-:W-:Y:S02]  /*0a10*/  @!P2 LEA R5, R20, R23.reuse, 0x7 ;  /* 0x000000171405a211 */ /* 0x080fe400078e38ff */
[-C--:B-1----:R-:W-:Y:S02]  /*0a20*/  @P1 LEA R2, R19, R23.reuse, 0x7 ;  /* 0x0000001713021211 */ /* 0x082fe400078e38ff */
[----:B------:R-:W-:Y:S02]  /*0a30*/  @!P3 LEA R24, R15, R24, 0x1 ;  /* 0x000000180f18b211 */ /* 0x000fe400078e08ff */
[----:B------:R-:W-:-:S02]  /*0a40*/  @!P1 LEA R8, R19, R23, 0x7 ;  /* 0x0000001713089211 */ /* 0x000fc400078e38ff */
[----:B------:R-:W-:Y:S02]  /*0a50*/  @P3 LEA R28, R15, R28, 0x1 ;  /* 0x0000001c0f1c3211 */ /* 0x000fe400078e08ff */
[----:B------:R-:W-:Y:S02]  /*0a60*/  @P0 LEA R3, R18, R23, 0x7 ;  /* 0x0000001712030211 */ /* 0x000fe400078e38ff */
[----:B------:R-:W-:Y:S02]  /*0a70*/  @P2 LEA R7, R14, R7, 0x1 ;  /* 0x000000070e072211 */ /* 0x000fe400078e08ff */
[----:B------:R-:W-:Y:S02]  /*0a80*/  @!P0 LEA R23, R18, R23, 0x7 ;  /* 0x0000001712178211 */ /* 0x000fe400078e38ff */
[----:B------:R-:W-:Y:S02]  /*0a90*/  @!P2 LEA R5, R14, R5, 0x1 ;  /* 0x000000050e05a211 */ /* 0x000fe400078e08ff */
[----:B------:R-:W-:-:S02]  /*0aa0*/  @P1 LEA R2, R17, R2, 0x1 ;  /* 0x0000000211021211 */ /* 0x000fc400078e08ff */
[----:B------:R-:W-:Y:S02]  /*0ab0*/  @!P1 LEA R17, R17, R8, 0x1 ;  /* 0x0000000811119211 */ /* 0x000fe400078e08ff */
[C-C-:B------:R-:W-:Y:S02]  /*0ac0*/  IADD3 R10, PT, PT, R31.reuse, R10, R31.reuse ;  /* 0x0000000a1f0a7210 */ /* 0x140fe40007ffe01f */
[C---:B------:R-:W-:Y:S02]  /*0ad0*/  @P0 LEA R3, R16.reuse, R3, 0x1 ;  /* 0x0000000310030211 */ /* 0x040fe400078e08ff */
[----:B------:R-:W-:Y:S02]  /*0ae0*/  @!P0 LEA R16, R16, R23, 0x1 ;  /* 0x0000001710108211 */ /* 0x000fe400078e08ff */
[C---:B------:R-:W-:Y:S02]  /*0af0*/  IADD3 R10, PT, PT, R31.reuse, R10, R31 ;  /* 0x0000000a1f0a7210 */ /* 0x040fe40007ffe01f */
[----:B------:R-:W-:-:S02]  /*0b00*/  LEA R11, R31, R11, 0x2 ;  /* 0x0000000b1f0b7211 */ /* 0x000fc400078e10ff */
[C---:B------:R-:W-:Y:S02]  /*0b10*/  LEA R12, R31.reuse, R12, 0x2 ;  /* 0x0000000c1f0c7211 */ /* 0x040fe400078e10ff */
[----:B------:R-:W-:Y:S01]  /*0b20*/  LEA R13, R31, R13, 0x2 ;  /* 0x0000000d1f0d7211 */ /* 0x000fe200078e10ff */
[----:B---3--:R3:W-:Y:S04]  /*0b30*/  @!P3 STS.U16 [R24], R9 ;  /* 0x000000091800b388 */ /* 0x0087e80000000400 */
[----:B------:R3:W-:Y:S04]  /*0b40*/  @P3 STS.U16 [R28], RZ ;  /* 0x000000ff1c003388 */ /* 0x0007e80000000400 */
[----:B------:R3:W-:Y:S04]  /*0b50*/  @P2 STS.U16 [R7], RZ ;  /* 0x000000ff07002388 */ /* 0x0007e80000000400 */
[----:B----4-:R3:W-:Y:S04]  /*0b60*/  @!P2 STS.U16 [R5], R6 ;  /* 0x000000060500a388 */ /* 0x0107e80000000400 */
[----:B------:R3:W-:Y:S04]  /*0b70*/  @P1 STS.U16 [R2], RZ ;  /* 0x000000ff02001388 */ /* 0x0007e80000000400 */
[----:B--2---:R3:W-:Y:S04]  /*0b80*/  @!P1 STS.U16 [R17], R4 ;  /* 0x0000000411009388 */ /* 0x0047e80000000400 */
[----:B------:R3:W-:Y:S04]  /*0b90*/  @P0 STS.U16 [R3], RZ ;  /* 0x000000ff03000388 */ /* 0x0007e80000000400 */
[----:B-----5:R3:W-:Y:S01]  /*0ba0*/  @!P0 STS.U16 [R16], R21 ;  /* 0x0000001510008388 */ /* 0x0207e20000000400 */
[----:B------:R-:W-:-:S13]  /*0bb0*/  ISETP.GE.U32.AND P0, PT, R10, 0x1000, PT ;  /* 0x000010000a00780c */ /* 0x000fda0003f06070 */
[----:B---3--:R-:W-:Y:S05]  /*0bc0*/  @!P0 BRA `(.L_x_5) ;  /* 0xfffffff800a48947 */ /* 0x008fea000383ffff */
[----:B------:R-:W-:Y:S05]  /*0bd0*/  BSYNC.RECONVERGENT B0 ;  /* 0x0000000000007941 */ /* 0x000fea0003800200 */
.L_x_4:
[----:B------:R-:W-:Y:S06]  /*0be0*/  BAR.SYNC.DEFER_BLOCKING 0x0 ;  /* 0x0000000000007b1d */ /* 0x000fec0000010000 */
[----:B------:R0:W-:Y:S02]  /*0bf0*/  STL [R1+0x830], RZ ;  /* 0x000830ff01007387 */ /* 0x0001e40000100800 */
.L_x_32:
[----:B------:R-:W2:Y:S01]  /*0c00*/  LDL R2, [R1+0x830] ;  /* 0x0008300001027983 */ /* 0x000ea20000100800 */
[----:B------:R-:W1:Y:S03]  /*0c10*/  LDCU UR4, c[0x0][0x3a8] ;  /* 0x00007500ff0477ac */ /* 0x000e660008000800 */
[----:B------:R-:W3:Y:S01]  /*0c20*/  LDL R3, [R1+0x834] ;  /* 0x0008340001037983 */ /* 0x000ee20000100800 */
[----:B------:R-:W4:Y:S02]  /*0c30*/  S2R R31, SR_TID.X ;  /* 0x00000000001f7919 */ /* 0x000f240000002100 */
[----:B----4-:R-:W-:-:S04]  /*0c40*/  SHF.R.U32.HI R0, RZ, 0x2, R31 ;  /* 0x00000002ff007819 */ /* 0x010fc8000001161f */
[----:B------:R-:W-:-:S04]  /*0c50*/  LOP3.LUT R0, R0, 0x38, RZ, 0xc0, !PT ;  /* 0x0000003800007812 */ /* 0x000fc800078ec0ff */
[----:B--2---:R-:W-:Y:S02]  /*0c60*/  IADD3 R0, PT, PT, R0, R2, RZ ;  /* 0x0000000200007210 */ /* 0x004fe40007ffe0ff */
[----:B-1----:R-:W-:Y:S02]  /*0c70*/  MOV R2, UR4 ;  /* 0x0000000400027c02 */ /* 0x002fe40008000f00 */
[----:B---3--:R-:W-:-:S04]  /*0c80*/  LEA R3, R3, R0, 0x6 ;  /* 0x0000000003037211 */ /* 0x008fc800078e30ff */
[----:B------:R-:W-:-:S13]  /*0c90*/  ISETP.GE.AND P0, PT, R3, R2, PT ;  /* 0x000000020300720c */ /* 0x000fda0003f06270 */
[----:B------:R-:W-:Y:S05]  /*0ca0*/  @P0 BRA `(.L_x_6) ;  /* 0x00000048007c0947 */ /* 0x000fea0003800000 */
[----:B------:R-:W-:Y:S01]  /*0cb0*/  HFMA2 R3, -RZ, RZ, -6.109375, 2 ;  /* 0xc61c4000ff037431 */ /* 0x000fe200000001ff */
[----:B------:R-:W-:-:S07]  /*0cc0*/  MOV R2, RZ ;  /* 0x000000ff00027202 */ /* 0x000fce0000000f00 */
.L_x_10:
[----:B------:R-:W-:Y:S05]  /*0cd0*/  WARPSYNC.ALL ;  /* 0x0000000000007948 */ /* 0x000fea0003800000 */
[----:B------:R-:W1:Y:S01]  /*0ce0*/  S2R R6, SR_TID.X ;  /* 0x0000000000067919 */ /* 0x000e620000002100 */
[----:B------:R-:W-:Y:S01]  /*0cf0*/  BSSY.RECONVERGENT B0, `(.L_x_7) ;  /* 0x0000025000007945 */ /* 0x000fe20003800200 */
[----:B0-----:R-:W-:Y:S06]  /*0d00*/  BAR.SYNC.DEFER_BLOCKING 0x0 ;  /* 0x0000000000007b1d */ /* 0x001fec0000010000 */
.L_x_8:
[----:B------:R-:W2:Y:S01]  /*0d10*/  LDCU UR4, c[0x0][0x3a8] ;  /* 0x00007500ff0477ac */ /* 0x000ea20008000800 */
[----:B-1----:R-:W-:Y:S02]  /*0d20*/  SHF.R.U32.HI R11, RZ, 0x6, R6 ;  /* 0x00000006ff0b7819 */ /* 0x002fe40000011606 */
[----:B------:R-:W-:Y:S02]  /*0d30*/  LOP3.LUT R10, R6, 0x3f, RZ, 0xc0, !PT ;  /* 0x0000003f060a7812 */ /* 0x000fe400078ec0ff */
[----:B------:R-:W-:-:S04]  /*0d40*/  LEA R5, R2, R11, 0x6 ;  /* 0x0000000b02057211 */ /* 0x000fc800078e30ff */
[----:B--2---:R-:W-:-:S13]  /*0d50*/  ISETP.GE.AND P0, PT, R5, UR4, PT ;  /* 0x0000000405007c0c */ /* 0x004fda000bf06270 */
[----:B------:R-:W1:Y:S01]  /*0d60*/  @!P0 S2R R0, SR_CTAID.X ;  /* 0x0000000000008919 */ /* 0x000e620000002500 */
[----:B------:R-:W2:Y:S08]  /*0d70*/  @!P0 LDC R4, c[0x0][0x3ac] ;  /* 0x0000eb00ff048b82 */ /* 0x000eb00000000800 */
[----:B------:R-:W3:Y:S01]  /*0d80*/  @!P0 LDC.64 R8, c[0x0][0x388] ;  /* 0x0000e200ff088b82 */ /* 0x000ee20000000a00 */
[----:B-1----:R-:W-:-:S02]  /*0d90*/  @!P0 IMAD R7, R0, UR4, RZ ;  /* 0x0000000400078c24 */ /* 0x002fc4000f8e02ff */
[-C--:B--2---:R-:W-:Y:S02]  /*0da0*/  @!P0 IMAD R0, R5, R4.reuse, R10 ;  /* 0x0000000405008224 */ /* 0x084fe400078e020a */
[----:B------:R-:W-:-:S03]  /*0db0*/  @!P0 IMAD R7, R7, R4, RZ ;  /* 0x0000000407078224 */ /* 0x000fc600078e02ff */
[----:B------:R-:W-:Y:S02]  /*0dc0*/  @!P0 SHF.R.S32.HI R4, RZ, 0x1f, R0 ;  /* 0x0000001fff048819 */ /* 0x000fe40000011400 */
[----:B------:R-:W-:-:S04]  /*0dd0*/  @!P0 IADD3 R0, P1, PT, R7, R0, RZ ;  /* 0x0000000007008210 */ /* 0x000fc80007f3e0ff */
[----:B------:R-:W-:Y:S02]  /*0de0*/  @!P0 LEA.HI.X.SX32 R5, R7, R4, 0x1, P1 ;  /* 0x0000000407058211 */ /* 0x000fe400008f0eff */
[----:B---3--:R-:W-:-:S04]  /*0df0*/  @!P0 LEA R4, P1, R0, R8, 0x1 ;  /* 0x0000000800048211 */ /* 0x008fc800078208ff */
[----:B------:R-:W-:-:S05]  /*0e00*/  @!P0 LEA.HI.X R5, R0, R9, R5, 0x1, P1 ;  /* 0x0000000900058211 */ /* 0x000fca00008f0c05 */
[----:B------:R-:W2:Y:S01]  /*0e10*/  @!P0 LDG.E.U16.CONSTANT R4, desc[UR8][R4.64] ;  /* 0x0000000804048981 */ /* 0x000ea2000c1e9500 */
[----:B------:R-:W1:Y:S01]  /*0e20*/  S2UR UR5, SR_CgaCtaId ;  /* 0x00000000000579c3 */ /* 0x000e620000008800 */
[----:B------:R-:W-:Y:S02]  /*0e30*/  UMOV UR4, 0x400 ;  /* 0x0000040000047882 */ /* 0x000fe40000000000 */
[----:B------:R-:W-:Y:S02]  /*0e40*/  @!P0 MOV R8, UR4 ;  /* 0x0000000400088c02 */ /* 0x000fe40008000f00 */
[----:B-1----:R-:W-:-:S04]  /*0e50*/  @!P0 MOV R9, UR5 ;  /* 0x0000000500098c02 */ /* 0x002fc80008000f00 */
[----:B------:R-:W-:Y:S02]  /*0e60*/  @!P0 LEA R0, R9, R8, 0x18 ;  /* 0x0000000809008211 */ /* 0x000fe400078ec0ff */
[----:B------:R-:W-:Y:S01]  /*0e70*/  @P0 MOV R8, UR4 ;  /* 0x0000000400080c02 */ /* 0x000fe20008000f00 */
[----:B------:R-:W1:Y:S01]  /*0e80*/  LDCU UR4, c[0x0][0x360] ;  /* 0x00006c00ff0477ac */ /* 0x000e620008000800 */
[----:B------:R-:W-:Y:S02]  /*0e90*/  @P0 MOV R9, UR5 ;  /* 0x0000000500090c02 */ /* 0x000fe40008000f00 */
[----:B------:R-:W-:Y:S02]  /*0ea0*/  @!P0 LEA R7, R11, R0, 0x7 ;  /* 0x000000000b078211 */ /* 0x000fe400078e38ff */
[----:B------:R-:W-:Y:S02]  /*0eb0*/  @P0 LEA R0, R9, R8, 0x18 ;  /* 0x0000000809000211 */ /* 0x000fe400078ec0ff */
[----:B------:R-:W-:-:S02]  /*0ec0*/  @!P0 LEA R7, R10, R7, 0x1 ;  /* 0x000000070a078211 */ /* 0x000fc400078e08ff */
[----:B------:R-:W-:-:S04]  /*0ed0*/  @P0 LEA R11, R11, R0, 0x7 ;  /* 0x000000000b0b0211 */ /* 0x000fc800078e38ff */
[----:B------:R-:W-:Y:S02]  /*0ee0*/  @P0 LEA R11, R10, R11, 0x1 ;  /* 0x0000000b0a0b0211 */ /* 0x000fe400078e08ff */
[----:B-1----:R-:W-:Y:S01]  /*0ef0*/  IADD3 R6, PT, PT, R6, UR4, RZ ;  /* 0x0000000406067c10 */ /* 0x002fe2000fffe0ff */
[----:B--2---:R2:W-:Y:S04]  /*0f00*/  @!P0 STS.U16 [R7], R4 ;  /* 0x0000000407008388 */ /* 0x0045e80000000400 */
[----:B------:R2:W-:Y:S01]  /*0f10*/  @P0 STS.U16 [R11], RZ ;  /* 0x000000ff0b000388 */ /* 0x0005e20000000400 */
[----:B------:R-:W-:-:S13]  /*0f20*/  ISETP.GE.U32.AND P0, PT, R6, 0x1000, PT ;  /* 0x000010000600780c */ /* 0x000fda0003f06070 */
[----:B--2---:R-:W-:Y:S05]  /*0f30*/  @!P0 BRA `(.L_x_8) ;  /* 0xfffffffc00748947 */ /* 0x004fea000383ffff */
[----:B------:R-:W-:Y:S05]  /*0f40*/  BSYNC.RECONVERGENT B0 ;  /* 0x0000000000007941 */ /* 0x000fea0003800200 */
.L_x_7:
[----:B------:R-:W2:Y:S01]  /*0f50*/  LDL R26, [R1+0x830] ;  /* 0x00083000011a7983 */ /* 0x000ea20000100800 */
[----:B------:R-:W-:Y:S01]  /*0f60*/  IADD3 R8, PT, PT, R8, 0x4000, RZ ;  /* 0x0000400008087810 */ /* 0x000fe20007ffe0ff */
[----:B------:R-:W1:Y:S03]  /*0f70*/  S2R R4, SR_TID.X ;  /* 0x0000000000047919 */ /* 0x000e660000002100 */
[----:B------:R-:W-:Y:S02]  /*0f80*/  LEA R9, R9, R8, 0x18 ;  /* 0x0000000809097211 */ /* 0x000fe400078ec0ff */
[----:B-1----:R-:W-:-:S04]  /*0f90*/  SHF.R.U32.HI R4, RZ, 0x2, R4 ;  /* 0x00000002ff047819 */ /* 0x002fc80000011604 */
[----:B------:R-:W-:Y:S01]  /*0fa0*/  LOP3.LUT R4, R4, 0x38, RZ, 0xc0, !PT ;  /* 0x0000003804047812 */ /* 0x000fe200078ec0ff */
[----:B------:R-:W-:Y:S03]  /*0fb0*/  BAR.SYNC.DEFER_BLOCKING 0x0 ;  /* 0x0000000000007b1d */ /* 0x000fe60000010000 */
[----:B--2---:R-:W-:-:S04]  /*0fc0*/  IADD3 R4, PT, PT, R4, R26, RZ ;  /* 0x0000001a04047210 */ /* 0x004fc80007ffe0ff */
[----:B------:R-:W-:-:S05]  /*0fd0*/  LEA R26, R4, R9, 0x7 ;  /* 0x00000009041a7211 */ /* 0x000fca00078e38ff */
[----:B------:R-:W1:Y:S04]  /*0fe0*/  LDS.64 R8, [R26] ;  /* 0x000000001a087984 */ /* 0x000e680000000a00 */
[----:B------:R-:W-:Y:S04]  /*0ff0*/  LDS.64 R12, [R26+0x8] ;  /* 0x000008001a0c7984 */ /* 0x000fe80000000a00 */
[----:B------:R-:W-:Y:S04]  /*1000*/  LDS.64 R20, [R26+0x10] ;  /* 0x000010001a147984 */ /* 0x000fe80000000a00 */
[----:B------:R-:W2:Y:S04]  /*1010*/  LDS.64 R24, [R26+0x18] ;  /* 0x000018001a187984 */ /* 0x000ea80000000a00 */
[----:B------:R-:W3:Y:S04]  /*1020*/  LDS.64 R4, [R26+0x48] ;  /* 0x000048001a047984 */ /* 0x000ee80000000a00 */
[----:B------:R-:W4:Y:S04]  /*1030*/  LDS.64 R6, [R26+0x40] ;  /* 0x000040001a067984 */ /* 0x000f280000000a00 */
[----:B------:R-:W5:Y:S04]  /*1040*/  LDS.64 R10, [R26+0x38] ;  /* 0x000038001a0a7984 */ /* 0x000f680000000a00 */
[----:B------:R-:W0:Y:S04]  /*1050*/  LDS.64 R18, [R26+0x20] ;  /* 0x000020001a127984 */ /* 0x000e280000000a00 */
[----:B------:R-:W-:Y:S04]  /*1060*/  LDS.64 R16, [R26+0x28] ;  /* 0x000028001a107984 */ /* 0x000fe80000000a00 */
[----:B------:R-:W-:Y:S01]  /*1070*/  LDS.64 R14, [R26+0x30] ;  /* 0x000030001a0e7984 */ /* 0x000fe20000000a00 */
[----:B-1----:R-:W-:-:S03]  /*1080*/  HADD2.F32 R27, -RZ, R8.H0_H0 ;  /* 0x20000008ff1b7230 */ /* 0x002fc60000004100 */
[----:B------:R-:W-:Y:S01]  /*1090*/  LDS.64 R22, [R26+0x68] ;  /* 0x000068001a167984 */ /* 0x000fe20000000a00 */
[----:B------:R-:W-:Y:S02]  /*10a0*/  HADD2.F32 R31, -RZ, R8.H1_H1 ;  /* 0x30000008ff1f7230 */ /* 0x000fe40000004100 */
[----:B------:R-:W-:Y:S01]  /*10b0*/  HADD2.F32 R30, -RZ, R9.H0_H0 ;  /* 0x20000009ff1e7230 */ /* 0x000fe20000004100 */
[----:B------:R1:W-:Y:S04]  /*10c0*/  STL [R1+0x82c], R27 ;  /* 0x00082c1b01007387 */ /* 0x0003e80000100800 */
[----:B------:R3:W-:Y:S01]  /*10d0*/  STL [R1+0x828], R31 ;  /* 0x0008281f01007387 */ /* 0x0007e20000100800 */
[----:B--2---:R-:W-:-:S03]  /*10e0*/  HADD2.F32 R59, -RZ, R24.H0_H0 ;  /* 0x20000018ff3b7230 */ /* 0x004fc60000004100 */
[----:B------:R2:W-:Y:S01]  /*10f0*/  STL [R1+0x824], R30 ;  /* 0x0008241e01007387 */ /* 0x0005e20000100800 */
[----:B------:R-:W-:Y:S02]  /*1100*/  HADD2.F32 R58, -RZ, R24.H1_H1 ;  /* 0x30000018ff3a7230 */ /* 0x000fe40000004100 */
[----:B-1----:R-:W-:Y:S01]  /*1110*/  HADD2.F32 R27, -RZ, R9.H1_H1 ;  /* 0x30000009ff1b7230 */ /* 0x002fe20000004100 */
[----:B------:R-:W-:Y:S01]  /*1120*/  LDS.64 R28, [R26+0x78] ;  /* 0x000078001a1c7984 */ /* 0x000fe20000000a00 */
[--C-:B------:R-:W-:Y:S02]  /*1130*/  HADD2.F32 R57, -RZ, R25.reuse.H0_H0 ;  /* 0x20000019ff397230 */ /* 0x100fe40000004100 */
[--C-:B---3--:R-:W-:Y:S01]  /*1140*/  HADD2.F32 R31, -RZ, R12.reuse.H1_H1 ;  /* 0x3000000cff1f7230 */ /* 0x108fe20000004100 */
[----:B------:R1:W-:Y:S01]  /*1150*/  STL [R1+0x820], R27 ;  /* 0x0008201b01007387 */ /* 0x0003e20000100800 */
[----:B------:R-:W-:Y:S02]  /*1160*/  HADD2.F32 R56, -RZ, R25.H1_H1 ;  /* 0x30000019ff387230 */ /* 0x000fe40000004100 */
[----:B--2---:R-:W-:Y:S01]  /*1170*/  HADD2.F32 R30, -RZ, R12.H0_H0 ;  /* 0x2000000cff1e7230 */ /* 0x004fe20000004100 */
[----:B------:R-:W2:Y:S01]  /*1180*/  LDS.64 R8, [R26+0x50] ;  /* 0x000050001a087984 */ /* 0x000ea20000000a00 */
[----:B------:R-:W-:-:S02]  /*1190*/  HADD2.F32 R35, -RZ, R4.H0_H0 ;  /* 0x20000004ff237230 */ /* 0x000fc40000004100 */
[----:B------:R-:W-:Y:S01]  /*11a0*/  HADD2.F32 R34, -RZ, R4.H1_H1 ;  /* 0x30000004ff227230 */ /* 0x000fe20000004100 */
[----:B------:R3:W-:Y:S01]  /*11b0*/  STL [R1+0x81c], R30 ;  /* 0x00081c1e01007387 */ /* 0x0007e20000100800 */
[--C-:B----4-:R-:W-:Y:S02]  /*11c0*/  HADD2.F32 R39, -RZ, R6.reuse.H0_H0 ;  /* 0x20000006ff277230 */ /* 0x110fe40000004100 */
[----:B-1----:R-:W-:Y:S01]  /*11d0*/  HADD2.F32 R27, -RZ, R13.H0_H0 ;  /* 0x2000000dff1b7230 */ /* 0x002fe20000004100 */
[----:B------:R1:W-:Y:S01]  /*11e0*/  STL [R1+0x818], R31 ;  /* 0x0008181f01007387 */ /* 0x0003e20000100800 */
[----:B------:R-:W-:Y:S02]  /*11f0*/  HADD2.F32 R38, -RZ, R6.H1_H1 ;  /* 0x30000006ff267230 */ /* 0x000fe40000004100 */
[--C-:B------:R-:W-:Y:S01]  /*1200*/  HADD2.F32 R32, -RZ, R5.reuse.H0_H0 ;  /* 0x20000005ff207230 */ /* 0x100fe20000004100 */
[----:B------:R4:W-:Y:S01]  /*1210*/  STL [R1+0x814], R27 ;  /* 0x0008141b01007387 */ /* 0x0009e20000100800 */
[----:B------:R-:W-:-:S02]  /*1220*/  HADD2.F32 R4, -RZ, R5.H1_H1 ;  /* 0x30000005ff047230 */ /* 0x000fc40000004100 */
[----:B---3--:R-:W-:Y:S01]  /*1230*/  HADD2.F32 R30, -RZ, R13.H1_H1 ;  /* 0x3000000dff1e7230 */ /* 0x008fe20000004100 */
[----:B------:R-:W-:Y:S01]  /*1240*/  LDS.64 R24, [R26+0x70] ;  /* 0x000070001a187984 */ /* 0x000fe20000000a00 */
[--C-:B------:R-:W-:Y:S02]  /*1250*/  HADD2.F32 R37, -RZ, R7.reuse.H0_H0 ;  /* 0x20000007ff257230 */ /* 0x100fe40000004100 */
[--C-:B-1----:R-:W-:Y:S01]  /*1260*/  HADD2.F32 R31, -RZ, R20.reuse.H1_H1 ;  /* 0x30000014ff1f7230 */ /* 0x102fe20000004100 */
[----:B------:R1:W-:Y:S01]  /*1270*/  STL [R1+0x810], R30 ;  /* 0x0008101e01007387 */ /* 0x0003e20000100800 */
[----:B------:R-:W-:Y:S02]  /*1280*/  HADD2.F32 R36, -RZ, R7.H1_H1 ;  /* 0x30000007ff247230 */ /* 0x000fe40000004100 */
[----:B----4-:R-:W-:Y:S01]  /*1290*/  HADD2.F32 R27, -RZ, R20.H0_H0 ;  /* 0x20000014ff1b7230 */ /* 0x010fe20000004100 */
[----:B------:R-:W3:Y:S01]  /*12a0*/  LDS.64 R12, [R26+0x58] ;  /* 0x000058001a0c7984 */ /* 0x000ee20000000a00 */
[----:B-----5:R-:W-:-:S02]  /*12b0*/  HADD2.F32 R43, -RZ, R10.H0_H0 ;  /* 0x2000000aff2b7230 */ /* 0x020fc40000004100 */
[----:B------:R-:W-:Y:S01]  /*12c0*/  HADD2.F32 R42, -RZ, R10.H1_H1 ;  /* 0x3000000aff2a7230 */ /* 0x000fe20000004100 */
[----:B------:R4:W-:Y:S01]  /*12d0*/  STL [R1+0x80c], R27 ;  /* 0x00080c1b01007387 */ /* 0x0009e20000100800 */
[----:B------:R-:W-:Y:S02]  /*12e0*/  HADD2.F32 R41, -RZ, R11.H0_H0 ;  /* 0x2000000bff297230 */ /* 0x000fe40000004100 */
[----:B-1----:R-:W-:Y:S01]  /*12f0*/  HADD2.F32 R30, -RZ, R21.H0_H0 ;  /* 0x20000015ff1e7230 */ /* 0x002fe20000004100 */
[----:B------:R-:W-:Y:S01]  /*1300*/  STL [R1+0x808], R31 ;  /* 0x0008081f01007387 */ /* 0x000fe20000100800 */
[----:B------:R-:W-:Y:S02]  /*1310*/  HADD2.F32 R40, -RZ, R11.H1_H1 ;  /* 0x3000000bff287230 */ /* 0x000fe40000004100 */
[--C-:B0-----:R-:W-:Y:S01]  /*1320*/  HADD2.F32 R55, -RZ, R18.reuse.H0_H0 ;  /* 0x20000012ff377230 */ /* 0x101fe20000004100 */
[----:B------:R-:W-:Y:S01]  /*1330*/  STL [R1+0x804], R30 ;  /* 0x0008041e01007387 */ /* 0x000fe20000100800 */
[----:B------:R-:W-:-:S02]  /*1340*/  HADD2.F32 R54, -RZ, R18.H1_H1 ;  /* 0x30000012ff367230 */ /* 0x000fc40000004100 */
[----:B----4-:R-:W-:Y:S02]  /*1350*/  HADD2.F32 R27, -RZ, R21.H1_H1 ;  /* 0x30000015ff1b7230 */ /* 0x010fe40000004100 */
[----:B------:R-:W0:Y:S01]  /*1360*/  LDS.64 R20, [R26+0x60] ;  /* 0x000060001a147984 */ /* 0x000e220000000a00 */
[--C-:B--2---:R-:W-:Y:S02]  /*1370*/  HADD2.F32 R5, -RZ, R8.reuse.H0_H0 ;  /* 0x20000008ff057230 */ /* 0x104fe40000004100 */
[----:B------:R-:W-:Y:S01]  /*1380*/  HADD2.F32 R6, -RZ, R8.H1_H1 ;  /* 0x30000008ff067230 */ /* 0x000fe20000004100 */
[----:B------:R1:W-:Y:S01]  /*1390*/  STL [R1+0x800], R27 ;  /* 0x0008001b01007387 */ /* 0x0003e20000100800 */
[--C-:B------:R-:W-:Y:S02]  /*13a0*/  HADD2.F32 R7, -RZ, R9.reuse.H0_H0 ;  /* 0x20000009ff077230 */ /* 0x100fe40000004100 */
[----:B------:R-:W-:Y:S02]  /*13b0*/  HADD2.F32 R8, -RZ, R9.H1_H1 ;  /* 0x30000009ff087230 */ /* 0x000fe40000004100 */
[----:B------:R-:W-:-:S02]  /*13c0*/  HADD2.F32 R51, -RZ, R16.H0_H0 ;  /* 0x20000010ff337230 */ /* 0x000fc40000004100 */
[----:B------:R-:W-:Y:S02]  /*13d0*/  HADD2.F32 R50, -RZ, R16.H1_H1 ;  /* 0x30000010ff327230 */ /* 0x000fe40000004100 */
[--C-:B------:R-:W-:Y:S02]  /*13e0*/  HADD2.F32 R49, -RZ, R17.reuse.H0_H0 ;  /* 0x20000011ff317230 */ /* 0x100fe40000004100 */
[----:B------:R-:W-:Y:S02]  /*13f0*/  HADD2.F32 R48, -RZ, R17.H1_H1 ;  /* 0x30000011ff307230 */ /* 0x000fe40000004100 */
[--C-:B------:R-:W-:Y:S02]  /*1400*/  HADD2.F32 R47, -RZ, R14.reuse.H0_H0 ;  /* 0x2000000eff2f7230 */ /* 0x100fe40000004100 */
[----:B------:R-:W-:Y:S02]  /*1410*/  HADD2.F32 R46, -RZ, R14.H1_H1 ;  /* 0x3000000eff2e7230 */ /* 0x000fe40000004100 */
[----:B------:R-:W-:-:S02]  /*1420*/  HADD2.F32 R45, -RZ, R15.H0_H0 ;  /* 0x2000000fff2d7230 */ /* 0x000fc40000004100 */
[--C-:B---3--:R-:W-:Y:S02]  /*1430*/  HADD2.F32 R9, -RZ, R12.reuse.H0_H0 ;  /* 0x2000000cff097230 */ /* 0x108fe40000004100 */
[----:B------:R-:W-:Y:S02]  /*1440*/  HADD2.F32 R10, -RZ, R12.H1_H1 ;  /* 0x3000000cff0a7230 */ /* 0x000fe40000004100 */
[----:B------:R-:W-:Y:S02]  /*1450*/  HADD2.F32 R44, -RZ, R15.H1_H1 ;  /* 0x3000000fff2c7230 */ /* 0x000fe40000004100 */
[--C-:B------:R-:W-:Y:S02]  /*1460*/  HADD2.F32 R11, -RZ, R13.reuse.H0_H0 ;  /* 0x2000000dff0b7230 */ /* 0x100fe40000004100 */
[----:B------:R-:W-:Y:S02]  /*1470*/  HADD2.F32 R12, -RZ, R13.H1_H1 ;  /* 0x3000000dff0c7230 */ /* 0x000fe40000004100 */
[----:B------:R-:W-:-:S02]  /*1480*/  HADD2.F32 R53, -RZ, R19.H0_H0 ;  /* 0x20000013ff357230 */ /* 0x000fc40000004100 */
[----:B------:R-:W-:Y:S02]  /*1490*/  HADD2.F32 R52, -RZ, R19.H1_H1 ;  /* 0x30000013ff347230 */ /* 0x000fe40000004100 */
[--C-:B------:R-:W-:Y:S02]  /*14a0*/  HADD2.F32 R17, -RZ, R22.reuse.H0_H0 ;  /* 0x20000016ff117230 */ /* 0x100fe40000004100 */
[----:B------:R-:W-:Y:S02]  /*14b0*/  HADD2.F32 R18, -RZ, R22.H1_H1 ;  /* 0x30000016ff127230 */ /* 0x000fe40000004100 */
[--C-:B0-----:R-:W-:Y:S02]  /*14c0*/  HADD2.F32 R13, -RZ, R20.reuse.H0_H0 ;  /* 0x20000014ff0d7230 */ /* 0x101fe40000004100 */
        /* <DEDUP_REMOVED lines=8> */
[----:B------:R-:W-:Y:S02]  /*1550*/  HADD2.F32 R24, -RZ, R25.H1_H1 ;  /* 0x30000019ff187230 */ /* 0x000fe40000004100 */
[--C-:B------:R-:W-:Y:S02]  /*1560*/  HADD2.F32 R25, -RZ, R28.reuse.H0_H0 ;  /* 0x2000001cff197230 */ /* 0x100fe40000004100 */
[----:B------:R-:W-:Y:S02]  /*1570*/  HADD2.F32 R26, -RZ, R28.H1_H1 ;  /* 0x3000001cff1a7230 */ /* 0x000fe40000004100 */
[--C-:B-1----:R-:W-:Y:S02]  /*1580*/  HADD2.F32 R27, -RZ, R29.reuse.H0_H0 ;  /* 0x2000001dff1b7230 */ /* 0x102fe40000004100 */
[----:B------:R-:W-:Y:S02]  /*1590*/  HADD2.F32 R28, -RZ, R29.H1_H1 ;  /* 0x3000001dff1c7230 */ /* 0x000fe40000004100 */
[----:B------:R-:W-:-:S07]  /*15a0*/  HFMA2 R29, -RZ, RZ, 0, 0 ;  /* 0x00000000ff1d7431 */ /* 0x000fce00000001ff */
.L_x_9:
[----:B------:R-:W2:Y:S04]  /*15b0*/  LDL R61, [R1+0x820] ;  /* 0x00082000013d7983 */ /* 0x000ea80000100800 */
[----:B0-----:R0:W-:Y:S04]  /*15c0*/  STL [R1+0x854], R25 ;  /* 0x0008541901007387 */ /* 0x0011e80000100800 */
[----:B0-----:R-:W3:Y:S04]  /*15d0*/  LDL R25, [R1+0x81c] ;  /* 0x00081c0001197983 */ /* 0x001ee80000100800 */
[----:B------:R0:W-:Y:S04]  /*15e0*/  STL [R1+0x850], R26 ;  /* 0x0008501a01007387 */ /* 0x0001e80000100800 */
[----:B0-----:R-:W4:Y:S04]  /*15f0*/  LDL R26, [R1+0x818] ;  /* 0x00081800011a7983 */ /* 0x001f280000100800 */
[----:B------:R0:W-:Y:S04]  /*1600*/  STL [R1+0x84c], R27 ;  /* 0x00084c1b01007387 */ /* 0x0001e80000100800 */
[----:B0-----:R-:W5:Y:S04]  /*1610*/  LDL R27, [R1+0x814] ;  /* 0x00081400011b7983 */ /* 0x001f680000100800 */
[----:B------:R0:W-:Y:S04]  /*1620*/  STL [R1+0x848], R28 ;  /* 0x0008481c01007387 */ /* 0x0001e80000100800 */
[----:B0-----:R-:W2:Y:S04]  /*1630*/  LDL R28, [R1+0x828] ;  /* 0x00082800011c7983 */ /* 0x001ea80000100800 */
[----:B------:R0:W-:Y:S04]  /*1640*/  STL [R1+0x844], R2 ;  /* 0x0008440201007387 */ /* 0x0001e80000100800 */
[----:B0-----:R-:W3:Y:S04]  /*1650*/  LDL R2, [R1+0x824] ;  /* 0x0008240001027983 */ /* 0x001ee80000100800 */
[----:B------:R0:W-:Y:S04]  /*1660*/  STL [R1+0x840], R3 ;  /* 0x0008400301007387 */ /* 0x0001e80000100800 */
[----:B0-----:R-:W4:Y:S01]  /*1670*/  LDL R3, [R1+0x82c] ;  /* 0x00082c0001037983 */ /* 0x001f220000100800 */
[----:B------:R-:W-:-:S05]  /*1680*/  LEA R33, R29, R0, 0x7 ;  /* 0x000000001d217211 */ /* 0x000fca00078e38ff */
[----:B------:R-:W0:Y:S02]  /*1690*/  LDS.64 R30, [R33] ;  /* 0x00000000211e7984 */ /* 0x000e240000000a00 */
[--C-:B0-----:R-:W-:Y:S02]  /*16a0*/  HADD2.F32 R60, -RZ, R30.reuse.H0_H0 ;  /* 0x2000001eff3c7230 */ /* 0x101fe40000004100 */
[----:B------:R-:W-:-:S03]  /*16b0*/  HADD2.F32 R30, -RZ, R30.H1_H1 ;  /* 0x3000001eff1e7230 */ /* 0x000fc60000004100 */
[----:B----4-:R-:W-:Y:S02]  /*16c0*/  FFMA R60, R3, R60, RZ ;  /* 0x0000003c033c7223 */ /* 0x010fe400000000ff */
[----:B------:R-:W4:Y:S02]  /*16d0*/  LDL R3, [R1+0x804] ;  /* 0x0008040001037983 */ /* 0x000f240000100800 */
[----:B--2---:R-:W-:Y:S01]  /*16e0*/  FFMA R30, R28, R30, R60 ;  /* 0x0000001e1c1e7223 */ /* 0x004fe2000000003c */
[--C-:B------:R-:W-:Y:S01]  /*16f0*/  HADD2.F32 R60, -RZ, R31.reuse.H0_H0 ;  /* 0x2000001fff3c7230 */ /* 0x100fe20000004100 */
[----:B------:R-:W2:Y:S01]  /*1700*/  LDL R28, [R1+0x80c] ;  /* 0x00080c00011c7983 */ /* 0x000ea20000100800 */
[----:B------:R-:W-:-:S03]  /*1710*/  HADD2.F32 R31, -RZ, R31.H1_H1 ;  /* 0x3000001fff1f7230 */ /* 0x000fc60000004100 */
[----:B---3--:R-:W-:Y:S02]  /*1720*/  FFMA R60, R2, R60, R30 ;  /* 0x0000003c023c7223 */ /* 0x008fe4000000001e */
[----:B------:R-:W3:Y:S02]  /*1730*/  LDL R2, [R1+0x808] ;  /* 0x0008080001027983 */ /* 0x000ee40000100800 */
[----:B------:R-:W-:Y:S02]  /*1740*/  FFMA R60, R61, R31, R60 ;  /* 0x0000001f3d3c7223 */ /* 0x000fe4000000003c */
[----:B------:R-:W0:Y:S02]  /*1750*/  LDS.64 R30, [R33+0x8] ;  /* 0x00000800211e7984 */ /* 0x000e240000000a00 */
[----:B0-----:R-:W-:-:S05]  /*1760*/  HADD2.F32 R61, -RZ, R30.H0_H0 ;  /* 0x2000001eff3d7230 */ /* 0x001fca0000004100 */
[----:B------:R-:W-:Y:S02]  /*1770*/  FFMA R60, R25, R61, R60 ;  /* 0x0000003d193c7223 */ /* 0x000fe4000000003c */
[----:B------:R-:W4:Y:S04]  /*1780*/  LDL.LU R25, [R1+0x854] ;  /* 0x0008540001197983 */ /* 0x000f280000300800 */
[----:B------:R-:W2:Y:S01]  /*1790*/  LDL R61, [R1+0x810] ;  /* 0x00081000013d7983 */ /* 0x000ea20000100800 */
[----:B------:R-:W-:-:S05]  /*17a0*/  HADD2.F32 R30, -RZ, R30.H1_H1 ;  /* 0x3000001eff1e7230 */ /* 0x000fca0000004100 */
[----:B------:R-:W-:Y:S01]  /*17b0*/  FFMA R30, R26, R30, R60 ;  /* 0x0000001e1a1e7223 */ /* 0x000fe2000000003c */
[--C-:B------:R-:W-:Y:S01]  /*17c0*/  HADD2.F32 R60, -RZ, R31.reuse.H0_H0 ;  /* 0x2000001fff3c7230 */ /* 0x100fe20000004100 */
[----:B------:R-:W4:Y:S01]  /*17d0*/  LDL.LU R26, [R1+0x850] ;  /* 0x00085000011a7983 */ /* 0x000f220000300800 */
[----:B------:R-:W-:-:S03]  /*17e0*/  HADD2.F32 R31, -RZ, R31.H1_H1 ;  /* 0x3000001fff1f7230 */ /* 0x000fc60000004100 */
[----:B-----5:R-:W-:Y:S02]  /*17f0*/  FFMA R60, R27, R60, R30 ;  /* 0x0000003c1b3c7223 */ /* 0x020fe4000000001e */
[----:B------:R-:W5:Y:S02]  /*1800*/  LDL.LU R27, [R1+0x84c] ;  /* 0x00084c00011b7983 */ /* 0x000f640000300800 */
[----:B--2---:R-:W-:Y:S02]  /*1810*/  FFMA R60, R61, R31, R60 ;  /* 0x0000001f3d3c7223 */ /* 0x004fe4000000003c */
[----:B------:R-:W0:Y:S02]  /*1820*/  LDS.64 R30, [R33+0x10] ;  /* 0x00001000211e7984 */ /* 0x000e240000000a00 */
[----:B0-----:R-:W-:-:S05]  /*1830*/  HADD2.F32 R61, -RZ, R30.H0_H0 ;  /* 0x2000001eff3d7230 */ /* 0x001fca0000004100 */
[----:B------:R-:W-:Y:S02]  /*1840*/  FFMA R60, R28, R61, R60 ;  /* 0x0000003d1c3c7223 */ /* 0x000fe4000000003c */
[----:B------:R-:W2:Y:S04]  /*1850*/  LDL.LU R28, [R1+0x848] ;  /* 0x00084800011c7983 */ /* 0x000ea80000300800 */
[----:B------:R-:W5:Y:S01]  /*1860*/  LDL R61, [R1+0x800] ;  /* 0x00080000013d7983 */ /* 0x000f620000100800 */
[----:B------:R-:W-:-:S05]  /*1870*/  HADD2.F32 R30, -RZ, R30.H1_H1 ;  /* 0x3000001eff1e7230 */ /* 0x000fca0000004100 */
[----:B---3--:R-:W-:Y:S01]  /*1880*/  FFMA R30, R2, R30, R60 ;  /* 0x0000001e021e7223 */ /* 0x008fe2000000003c */
[--C-:B------:R-:W-:Y:S01]  /*1890*/  HADD2.F32 R60, -RZ, R31.reuse.H0_H0 ;  /* 0x2000001fff3c7230 */ /* 0x100fe20000004100 */
[----:B------:R-:W3:Y:S01]  /*18a0*/  LDL.LU R2, [R1+0x844] ;  /* 0x0008440001027983 */ /* 0x000ee20000300800 */
[----:B------:R-:W-:-:S03]  /*18b0*/  HADD2.F32 R31, -RZ, R31.H1_H1 ;  /* 0x3000001fff1f7230 */ /* 0x000fc60000004100 */
[----:B----4-:R-:W-:Y:S02]  /*18c0*/  FFMA R60, R3, R60, R30 ;  /* 0x0000003c033c7223 */ /* 0x010fe4000000001e */
[----:B------:R-:W4:Y:S02]  /*18d0*/  LDL.LU R3, [R1+0x840] ;  /* 0x0008400001037983 */ /* 0x000f240000300800 */
[----:B-----5:R-:W-:Y:S02]  /*18e0*/  FFMA R60, R61, R31, R60 ;  /* 0x0000001f3d3c7223 */ /* 0x020fe4000000003c */
[----:B------:R-:W0:Y:S02]  /*18f0*/  LDS.64 R30, [R33+0x18] ;  /* 0x00001800211e7984 */ /* 0x000e240000000a00 */
[--C-:B0-----:R-:W-:Y:S02]  /*1900*/  HADD2.F32 R61, -RZ, R30.reuse.H0_H0 ;  /* 0x2000001eff3d7230 */ /* 0x101fe40000004100 */
[----:B------:R-:W-:-:S03]  /*1910*/  HADD2.F32 R30, -RZ, R30.H1_H1 ;  /* 0x3000001eff1e7230 */ /* 0x000fc60000004100 */
[----:B------:R-:W-:-:S04]  /*1920*/  FFMA R60, R59, R61, R60 ;  /* 0x0000003d3b3c7223 */ /* 0x000fc8000000003c */
[----:B------:R-:W-:Y:S01]  /*1930*/  FFMA R30, R58, R30, R60 ;  /* 0x0000001e3a1e7223 */ /* 0x000fe2000000003c */
[--C-:B------:R-:W-:Y:S02]  /*1940*/  HADD2.F32 R60, -RZ, R31.reuse.H0_H0 ;  /* 0x2000001fff3c7230 */ /* 0x100fe40000004100 */
[----:B------:R-:W-:-:S03]  /*1950*/  HADD2.F32 R31, -RZ, R31.H1_H1 ;  /* 0x3000001fff1f7230 */ /* 0x000fc60000004100 */
[----:B------:R-:W-:-:S04]  /*1960*/  FFMA R60, R57, R60, R30 ;  /* 0x0000003c393c7223 */ /* 0x000fc8000000001e */
[----:B------:R-:W-:Y:S02]  /*1970*/  FFMA R60, R56, R31, R60 ;  /* 0x0000001f383c7223 */ /* 0x000fe4000000003c */
        /* <DEDUP_REMOVED lines=100> */
[----:B0-----:R-:W-:-:S05]  /*1fc0*/  HADD2.F32 R33, -RZ, R30.H0_H0 ;  /* 0x2000001eff217230 */ /* 0x001fca0000004100 */
[----:B------:R-:W-:Y:S02]  /*1fd0*/  FFMA R33, R25, R33, R60 ;  /* 0x0000002119217223 */ /* 0x000fe4000000003c */
[----:B------:R-:W0:Y:S01]  /*1fe0*/  LDC R60, c[0x0][0x3a8] ;  /* 0x0000ea00ff3c7b82 */ /* 0x000e220000000800 */
[----:B------:R-:W-:-:S05]  /*1ff0*/  HADD2.F32 R30, -RZ, R30.H1_H1 ;  /* 0x3000001eff1e7230 */ /* 0x000fca0000004100 */
[----:B------:R-:W-:Y:S01]  /*2000*/  FFMA R30, R26, R30, R33 ;  /* 0x0000001e1a1e7223 */ /* 0x000fe20000000021 */
[--C-:B------:R-:W-:Y:S02]  /*2010*/  HADD2.F32 R33, -RZ, R31.reuse.H0_H0 ;  /* 0x2000001fff217230 */ /* 0x100fe40000004100 */
[----:B------:R-:W-:-:S03]  /*2020*/  HADD2.F32 R31, -RZ, R31.H1_H1 ;  /* 0x3000001fff1f7230 */ /* 0x000fc60000004100 */
[----:B------:R-:W-:-:S04]  /*2030*/  FFMA R30, R27, R33, R30 ;  /* 0x000000211b1e7223 */ /* 0x000fc8000000001e */
[----:B--2---:R-:W-:Y:S01]  /*2040*/  FFMA R30, R28, R31, R30 ;  /* 0x0000001f1c1e7223 */ /* 0x004fe2000000001e */
[----:B---3--:R-:W-:-:S04]  /*2050*/  LEA R31, R2, R29, 0x6 ;  /* 0x0000001d021f7211 */ /* 0x008fc800078e30ff */
[----:B0-----:R-:W-:-:S13]  /*2060*/  ISETP.GE.AND P0, PT, R31, R60, PT ;  /* 0x0000003c1f00720c */ /* 0x001fda0003f06270 */
[----:B------:R-:W0:Y:S01]  /*2070*/  @!P0 LDC R33, c[0x0][0x3b0] ;  /* 0x0000ec00ff218b82 */ /* 0x000e220000000800 */
[----:B------:R-:W-:Y:S02]  /*2080*/  @!P0 LEA R31, R31, R1, 0x2 ;  /* 0x000000011f1f8211 */ /* 0x000fe400078e10ff */
[----:B------:R-:W-:-:S04]  /*2090*/  IADD3 R29, PT, PT, R29, 0x1, RZ ;  /* 0x000000011d1d7810 */ /* 0x000fc80007ffe0ff */
[----:B------:R-:W-:Y:S01]  /*20a0*/  ISETP.NE.AND P1, PT, R29, 0x40, PT ;  /* 0x000000401d00780c */ /* 0x000fe20003f25270 */
[----:B0-----:R-:W-:-:S05]  /*20b0*/  @!P0 FMUL R30, R30, R33 ;  /* 0x000000211e1e8220 */ /* 0x001fca0000400000 */
[----:B------:R0:W-:Y:S01]  /*20c0*/  @!P0 STL [R31], R30 ;  /* 0x0000001e1f008387 */ /* 0x0001e20000100800 */
[----:B----4-:R-:W-:-:S06]  /*20d0*/  @!P0 FMNMX R3, R3, R30, !PT ;  /* 0x0000001e03038209 */ /* 0x010fcc0007800000 */
[----:B------:R-:W-:Y:S05]  /*20e0*/  @P1 BRA `(.L_x_9) ;  /* 0xfffffff400301947 */ /* 0x000fea000383ffff */
[----:B------:R-:W-:Y:S02]  /*20f0*/  IADD3 R0, PT, PT, R60, 0x3f, RZ ;  /* 0x0000003f3c007810 */ /* 0x000fe40007ffe0ff */
[----:B------:R-:W-:Y:S02]  /*2100*/  IADD3 R2, PT, PT, R2, 0x1, RZ ;  /* 0x0000000102027810 */ /* 0x000fe40007ffe0ff */
[----:B------:R-:W-:-:S04]  /*2110*/  SHF.R.U32.HI R5, RZ, 0x6, R0 ;  /* 0x00000006ff057819 */ /* 0x000fc80000011600 */
[----:B------:R-:W-:-:S13]  /*2120*/  ISETP.NE.AND P0, PT, R2, R5, PT ;  /* 0x000000050200720c */ /* 0x000fda0003f05270 */
[----:B------:R-:W-:Y:S05]  /*2130*/  @P0 BRA `(.L_x_10) ;  /* 0xffffffe800e40947 */ /* 0x000fea000383ffff */
[C---:B------:R-:W-:Y:S01]  /*2140*/  ISETP.GE.U32.AND P0, PT, R60.reuse, 0x10, PT ;  /* 0x000000103c00780c */ /* 0x040fe20003f06070 */
[----:B------:R-:W-:Y:S01]  /*2150*/  HFMA2 R2, -RZ, RZ, 0, 0 ;  /* 0x00000000ff027431 */ /* 0x000fe200000001ff */
[----:B------:R-:W-:Y:S02]  /*2160*/  LOP3.LUT R0, R60, 0x7ffffff0, RZ, 0xc0, !PT ;  /* 0x7ffffff03c007812 */ /* 0x000fe400078ec0ff */
[----:B------:R-:W-:-:S09]  /*2170*/  MOV R21, RZ ;  /* 0x000000ff00157202 */ /* 0x000fd20000000f00 */
[----:B------:R-:W-:Y:S05]  /*2180*/  @!P0 BRA `(.L_x_11) ;  /* 0x0000000800048947 */ /* 0x000fea0003800000 */
[----:B------:R-:W-:Y:S01]  /*2190*/  BSSY.RECONVERGENT B0, `(.L_x_12) ;  /* 0x000007f000007945 */ /* 0x000fe20003800200 */
[----:B------:R-:W-:Y:S02]  /*21a0*/  MOV R21, RZ ;  /* 0x000000ff00157202 */ /* 0x000fe40000000f00 */
[----:B------:R-:W-:-:S07]  /*21b0*/  MOV R2, RZ ;  /* 0x000000ff00027202 */ /* 0x000fce0000000f00 */
.L_x_13:
[----:B-1----:R-:W-:-:S05]  /*21c0*/  LEA R20, R2, R1, 0x2 ;  /* 0x0000000102147211 */ /* 0x002fca00078e10ff */
[----:B------:R-:W2:Y:S04]  /*21d0*/  LDL.128 R8, [R20] ;  /* 0x0000000014087983 */ /* 0x000ea80000100c00 */
[----:B------:R-:W3:Y:S04]  /*21e0*/  LDL.128 R16, [R20+0x10] ;  /* 0x0000100014107983 */ /* 0x000ee80000100c00 */
[----:B------:R-:W4:Y:S04]  /*21f0*/  LDL.128 R12, [R20+0x20] ;  /* 0x00002000140c7983 */ /* 0x000f280000100c00 */
[----:B------:R-:W5:Y:S01]  /*2200*/  LDL.128 R4, [R20+0x30] ;  /* 0x0000300014047983 */ /* 0x000f620000100c00 */
[----:B------:R-:W-:Y:S01]  /*2210*/  IADD3 R2, PT, PT, R2, 0x10, RZ ;  /* 0x0000001002027810 */ /* 0x000fe20007ffe0ff */
[C---:B--2---:R-:W-:Y:S01]  /*2220*/  FADD R8, -R3.reuse, R8 ;  /* 0x0000000803087221 */ /* 0x044fe20000000100 */
[C---:B------:R-:W-:Y:S01]  /*2230*/  FADD R9, -R3.reuse, R9 ;  /* 0x0000000903097221 */ /* 0x040fe20000000100 */
[C---:B------:R-:W-:Y:S01]  /*2240*/  FADD R10, -R3.reuse, R10 ;  /* 0x0000000a030a7221 */ /* 0x040fe20000000100 */
[----:B------:R-:W-:Y:S01]  /*2250*/  FADD R11, -R3, R11 ;  /* 0x0000000b030b7221 */ /* 0x000fe20000000100 */
[----:B------:R-:W-:Y:S01]  /*2260*/  FMUL R8, R8, 1.4426950216293334961 ;  /* 0x3fb8aa3b08087820 */ /* 0x000fe20000400000 */
[----:B------:R-:W-:Y:S01]  /*2270*/  FMUL R9, R9, 1.4426950216293334961 ;  /* 0x3fb8aa3b09097820 */ /* 0x000fe20000400000 */
[----:B------:R-:W-:Y:S01]  /*2280*/  FMUL R10, R10, 1.4426950216293334961 ;  /* 0x3fb8aa3b0a0a7820 */ /* 0x000fe20000400000 */
[----:B------:R-:W-:Y:S01]  /*2290*/  FMUL R11, R11, 1.4426950216293334961 ;  /* 0x3fb8aa3b0b0b7820 */ /* 0x000fe20000400000 */
[C---:B---3--:R-:W-:Y:S01]  /*22a0*/  FADD R16, -R3.reuse, R16 ;  /* 0x0000001003107221 */ /* 0x048fe20000000100 */
[----:B------:R-:W-:Y:S01]  /*22b0*/  FSETP.GEU.AND P2, PT, R8, -126, PT ;  /* 0xc2fc00000800780b */ /* 0x000fe20003f4e000 */
[----:B------:R-:W-:Y:S01]  /*22c0*/  FADD R17, -R3, R17 ;  /* 0x0000001103117221 */ /* 0x000fe20000000100 */
[----:B------:R-:W-:Y:S01]  /*22d0*/  FSETP.GEU.AND P3, PT, R9, -126, PT ;  /* 0xc2fc00000900780b */ /* 0x000fe20003f6e000 */
[C---:B------:R-:W-:Y:S01]  /*22e0*/  FADD R18, -R3.reuse, R18 ;  /* 0x0000001203127221 */ /* 0x040fe20000000100 */
[----:B------:R-:W-:Y:S01]  /*22f0*/  FSETP.GEU.AND P4, PT, R10, -126, PT ;  /* 0xc2fc00000a00780b */ /* 0x000fe20003f8e000 */
[----:B------:R-:W-:Y:S01]  /*2300*/  FADD R19, -R3, R19 ;  /* 0x0000001303137221 */ /* 0x000fe20000000100 */
[----:B------:R-:W-:Y:S01]  /*2310*/  FSETP.GEU.AND P5, PT, R11, -126, PT ;  /* 0xc2fc00000b00780b */ /* 0x000fe20003fae000 */
[C---:B----4-:R-:W-:Y:S01]  /*2320*/  FADD R12, -R3.reuse, R12 ;  /* 0x0000000c030c7221 */ /* 0x050fe20000000100 */
[----:B------:R-:W-:Y:S01]  /*2330*/  FADD R13, -R3, R13 ;  /* 0x0000000d030d7221 */ /* 0x000fe20000000100 */
[----:B------:R-:W-:Y:S01]  /*2340*/  FMUL R16, R16, 1.4426950216293334961 ;  /* 0x3fb8aa3b10107820 */ /* 0x000fe20000400000 */
[----:B------:R-:W-:Y:S01]  /*2350*/  FMUL R17, R17, 1.4426950216293334961 ;  /* 0x3fb8aa3b11117820 */ /* 0x000fe20000400000 */
[----:B------:R-:W-:Y:S01]  /*2360*/  FMUL R18, R18, 1.4426950216293334961 ;  /* 0x3fb8aa3b12127820 */ /* 0x000fe20000400000 */
[----:B------:R-:W-:Y:S01]  /*2370*/  FMUL R19, R19, 1.4426950216293334961 ;  /* 0x3fb8aa3b13137820 */ /* 0x000fe20000400000 */
[----:B------:R-:W-:Y:S01]  /*2380*/  @!P2 FMUL R8, R8, 0.5 ;  /* 0x3f0000000808a820 */ /* 0x000fe20000400000 */
[----:B------:R-:W-:Y:S01]  /*2390*/  FMUL R12, R12, 1.4426950216293334961 ;  /* 0x3fb8aa3b0c0c7820 */ /* 0x000fe20000400000 */
[----:B------:R-:W-:Y:S01]  /*23a0*/  @!P3 FMUL R9, R9, 0.5 ;  /* 0x3f0000000909b820 */ /* 0x000fe20000400000 */
[----:B------:R-:W-:Y:S01]  /*23b0*/  FMUL R13, R13, 1.4426950216293334961 ;  /* 0x3fb8aa3b0d0d7820 */ /* 0x000fe20000400000 */
[----:B------:R-:W-:Y:S01]  /*23c0*/  @!P4 FMUL R10, R10, 0.5 ;  /* 0x3f0000000a0ac820 */ /* 0x000fe20000400000 */
[----:B------:R-:W-:Y:S01]  /*23d0*/  FSETP.GEU.AND P6, PT, R16, -126, PT ;  /* 0xc2fc00001000780b */ /* 0x000fe20003fce000 */
[----:B------:R-:W-:Y:S01]  /*23e0*/  @!P5 FMUL R11, R11, 0.5 ;  /* 0x3f0000000b0bd820 */ /* 0x000fe20000400000 */
[----:B------:R-:W1:Y:S01]  /*23f0*/  MUFU.EX2 R8, R8 ;  /* 0x0000000800087308 */ /* 0x000e620000000800 */
[----:B------:R-:W-:Y:S01]  /*2400*/  FSETP.GEU.AND P1, PT, R17, -126, PT ;  /* 0xc2fc00001100780b */ /* 0x000fe20003f2e000 */
[C---:B------:R-:W-:Y:S01]  /*2410*/  FADD R14, -R3.reuse, R14 ;  /* 0x0000000e030e7221 */ /* 0x040fe20000000100 */
[C---:B------:R-:W-:Y:S01]  /*2420*/  FADD R15, -R3.reuse, R15 ;  /* 0x0000000f030f7221 */ /* 0x040fe20000000100 */
[C---:B-----5:R-:W-:Y:S01]  /*2430*/  FADD R4, -R3.reuse, R4 ;  /* 0x0000000403047221 */ /* 0x060fe20000000100 */
[C---:B------:R-:W-:Y:S01]  /*2440*/  FADD R5, -R3.reuse, R5 ;  /* 0x0000000503057221 */ /* 0x040fe20000000100 */
[C---:B------:R-:W-:Y:S01]  /*2450*/  FADD R6, -R3.reuse, R6 ;  /* 0x0000000603067221 */ /* 0x040fe20000000100 */
[----:B------:R-:W-:Y:S01]  /*2460*/  FADD R7, -R3, R7 ;  /* 0x0000000703077221 */ /* 0x000fe20000000100 */
[----:B------:R-:W2:Y:S01]  /*2470*/  MUFU.EX2 R9, R9 ;  /* 0x0000000900097308 */ /* 0x000ea20000000800 */
[----:B------:R-:W-:Y:S01]  /*2480*/  FMUL R14, R14, 1.4426950216293334961 ;  /* 0x3fb8aa3b0e0e7820 */ /* 0x000fe20000400000 */
[----:B------:R-:W-:Y:S01]  /*2490*/  FMUL R15, R15, 1.4426950216293334961 ;  /* 0x3fb8aa3b0f0f7820 */ /* 0x000fe20000400000 */
[----:B------:R-:W-:Y:S01]  /*24a0*/  @!P6 FMUL R16, R16, 0.5 ;  /* 0x3f0000001010e820 */ /* 0x000fe20000400000 */
[----:B------:R-:W-:Y:S01]  /*24b0*/  FMUL R4, R4, 1.4426950216293334961 ;  /* 0x3fb8aa3b04047820 */ /* 0x000fe20000400000 */
[----:B------:R-:W-:Y:S01]  /*24c0*/  FMUL R5, R5, 1.4426950216293334961 ;  /* 0x3fb8aa3b05057820 */ /* 0x000fe20000400000 */
[----:B------:R-:W-:Y:S01]  /*24d0*/  @!P1 FMUL R17, R17, 0.5 ;  /* 0x3f00000011119820 */ /* 0x000fe20000400000 */
[----:B------:R-:W-:Y:S01]  /*24e0*/  FMUL R23, R6, 1.4426950216293334961 ;  /* 0x3fb8aa3b06177820 */ /* 0x000fe20000400000 */
[----:B------:R-:W3:Y:S01]  /*24f0*/  MUFU.EX2 R10, R10 ;  /* 0x0000000a000a7308 */ /* 0x000ee20000000800 */
[----:B-1----:R-:W-:Y:S01]  /*2500*/  @!P2 FMUL R8, R8, R8 ;  /* 0x000000080808a220 */ /* 0x002fe20000400000 */
[----:B------:R-:W-:Y:S01]  /*2510*/  FSETP.GEU.AND P2, PT, R18, -126, PT ;  /* 0xc2fc00001200780b */ /* 0x000fe20003f4e000 */
[----:B------:R-:W-:-:S02]  /*2520*/  FMUL R24, R7, 1.4426950216293334961 ;  /* 0x3fb8aa3b07187820 */ /* 0x000fc40000400000 */
[----:B------:R-:W-:-:S03]  /*2530*/  FADD R6, R8, R21 ;  /* 0x0000001508067221 */ /* 0x000fc60000000000 */
[----:B------:R-:W1:Y:S01]  /*2540*/  MUFU.EX2 R11, R11 ;  /* 0x0000000b000b7308 */ /* 0x000e620000000800 */
[----:B--2---:R-:W-:Y:S01]  /*2550*/  @!P3 FMUL R9, R9, R9 ;  /* 0x000000090909b220 */ /* 0x004fe20000400000 */
[----:B------:R-:W-:-:S03]  /*2560*/  FSETP.GEU.AND P3, PT, R19, -126, PT ;  /* 0xc2fc00001300780b */ /* 0x000fc60003f6e000 */
[----:B------:R-:W-:Y:S02]  /*2570*/  FADD R7, R6, R9 ;  /* 0x0000000906077221 */ /* 0x000fe40000000000 */
[----:B------:R-:W-:Y:S01]  /*2580*/  @!P2 FMUL R18, R18, 0.5 ;  /* 0x3f0000001212a820 */ /* 0x000fe20000400000 */
[----:B------:R-:W2:Y:S01]  /*2590*/  MUFU.EX2 R16, R16 ;  /* 0x0000001000107308 */ /* 0x000ea20000000800 */
[----:B---3--:R-:W-:Y:S01]  /*25a0*/  @!P4 FMUL R10, R10, R10 ;  /* 0x0000000a0a0ac220 */ /* 0x008fe20000400000 */
[----:B------:R-:W-:-:S03]  /*25b0*/  FSETP.GEU.AND P4, PT, R12, -126, PT ;  /* 0xc2fc00000c00780b */ /* 0x000fc60003f8e000 */
[----:B------:R-:W-:Y:S02]  /*25c0*/  FADD R6, R7, R10 ;  /* 0x0000000a07067221 */ /* 0x000fe40000000000 */
[----:B------:R-:W-:Y:S01]  /*25d0*/  @!P3 FMUL R19, R19, 0.5 ;  /* 0x3f0000001313b820 */ /* 0x000fe20000400000 */
[----:B------:R-:W3:Y:S01]  /*25e0*/  MUFU.EX2 R17, R17 ;  /* 0x0000001100117308 */ /* 0x000ee20000000800 */
[----:B-1----:R-:W-:Y:S01]  /*25f0*/  @!P5 FMUL R11, R11, R11 ;  /* 0x0000000b0b0bd220 */ /* 0x002fe20000400000 */
[----:B------:R-:W-:-:S03]  /*2600*/  FSETP.GEU.AND P5, PT, R13, -126, PT ;  /* 0xc2fc00000d00780b */ /* 0x000fc60003fae000 */
[----:B------:R-:W-:Y:S01]  /*2610*/  FADD R7, R6, R11 ;  /* 0x0000000b06077221 */ /* 0x000fe20000000000 */
[----:B------:R1:W-:Y:S01]  /*2620*/  STL.128 [R20], R8 ;  /* 0x0000000814007387 */ /* 0x0003e20000100c00 */
[----:B------:R-:W-:Y:S01]  /*2630*/  @!P4 FMUL R12, R12, 0.5 ;  /* 0x3f0000000c0cc820 */ /* 0x000fe20000400000 */
[----:B------:R-:W4:Y:S01]  /*2640*/  MUFU.EX2 R18, R18 ;  /* 0x0000001200127308 */ /* 0x000f220000000800 */
        /* <DEDUP_REMOVED lines=10> */
[----:B----4-:R-:W-:Y:S01]  /*26f0*/  @!P2 FMUL R18, R18, R18 ;  /* 0x000000121212a220 */ /* 0x010fe20000400000 */
[----:B------:R-:W-:-:S03]  /*2700*/  FSETP.GEU.AND P2, PT, R4, -126, PT ;  /* 0xc2fc00000400780b */ /* 0x000fc60003f4e000 */
[----:B------:R-:W-:Y:S02]  /*2710*/  FADD R22, R21, R18 ;  /* 0x0000001215167221 */ /* 0x000fe40000000000 */
[----:B------:R-:W-:Y:S01]  /*2720*/  @!P1 FMUL R15, R15, 0.5 ;  /* 0x3f0000000f0f9820 */ /* 0x000fe20000400000 */
[----:B------:R-:W4:Y:S01]  /*2730*/  MUFU.EX2 R13, R13 ;  /* 0x0000000d000d7308 */ /* 0x000f220000000800 */
[----:B--2---:R-:W-:Y:S01]  /*2740*/  @!P3 FMUL R19, R19, R19 ;  /* 0x000000131313b220 */ /* 0x004fe20000400000 */
[----:B------:R-:W-:-:S03]  /*2750*/  FSETP.GEU.AND P3, PT, R5, -126, PT ;  /* 0xc2fc00000500780b */ /* 0x000fc60003f6e000 */
[----:B------:R-:W-:Y:S01]  /*2760*/  FADD R21, R22, R19 ;  /* 0x0000001316157221 */ /* 0x000fe20000000000 */
[----:B------:R1:W-:Y:S01]  /*2770*/  STL.128 [R20+0x10], R16 ;  /* 0x0000101014007387 */ /* 0x0003e20000100c00 */
        /* <DEDUP_REMOVED lines=12> */
[----:B--2---:R-:W-:-:S04]  /*2840*/  @!P6 FMUL R14, R14, R14 ;  /* 0x0000000e0e0ee220 */ /* 0x004fc80000400000 */
[----:B------:R-:W-:Y:S02]  /*2850*/  FADD R22, R21, R14 ;  /* 0x0000000e15167221 */ /* 0x000fe40000000000 */
[----:B------:R-:W-:Y:S01]  /*2860*/  @!P5 FMUL R24, R24, 0.5 ;  /* 0x3f0000001818d820 */ /* 0x000fe20000400000 */
[----:B------:R-:W2:Y:S01]  /*2870*/  MUFU.EX2 R5, R5 ;  /* 0x0000000500057308 */ /* 0x000ea20000000800 */
[----:B---3--:R-:W-:Y:S01]  /*2880*/  @!P1 FMUL R15, R15, R15 ;  /* 0x0000000f0f0f9220 */ /* 0x008fe20000400000 */
[----:B------:R-:W-:-:S03]  /*2890*/  ISETP.NE.AND P1, PT, R2, R0, PT ;  /* 0x000000000200720c */ /* 0x000fc60003f25270 */
[----:B------:R-:W-:Y:S01]  /*28a0*/  FADD R21, R22, R15 ;  /* 0x0000000f16157221 */ /* 0x000fe20000000000 */
[----:B------:R1:W-:Y:S02]  /*28b0*/  STL.128 [R20+0x20], R12 ;  /* 0x0000200c14007387 */ /* 0x0003e40000100c00 */
[----:B------:R-:W3:Y:S01]  /*28c0*/  MUFU.EX2 R6, R23 ;  /* 0x0000001700067308 */ /* 0x000ee20000000800 */
[----:B----4-:R-:W-:-:S04]  /*28d0*/  @!P2 FMUL R4, R4, R4 ;  /* 0x000000040404a220 */ /* 0x010fc80000400000 */
[----:B------:R-:W-:-:S03]  /*28e0*/  FADD R22, R21, R4 ;  /* 0x0000000415167221 */ /* 0x000fc60000000000 */
[----:B------:R-:W4:Y:S01]  /*28f0*/  MUFU.EX2 R7, R24 ;  /* 0x0000001800077308 */ /* 0x000f220000000800 */
[----:B--2---:R-:W-:-:S04]  /*2900*/  @!P3 FMUL R5, R5, R5 ;  /* 0x000000050505b220 */ /* 0x004fc80000400000 */
[----:B------:R-:W-:Y:S01]  /*2910*/  FADD R21, R22, R5 ;  /* 0x0000000516157221 */ /* 0x000fe20000000000 */
[----:B---3--:R-:W-:-:S04]  /*2920*/  @!P4 FMUL R6, R6, R6 ;  /* 0x000000060606c220 */ /* 0x008fc80000400000 */
[----:B------:R-:W-:Y:S01]  /*2930*/  FADD R22, R21, R6 ;  /* 0x0000000615167221 */ /* 0x000fe20000000000 */
[----:B----4-:R-:W-:-:S04]  /*2940*/  @!P5 FMUL R7, R7, R7 ;  /* 0x000000070707d220 */ /* 0x010fc80000400000 */
[----:B------:R-:W-:Y:S01]  /*2950*/  FADD R21, R22, R7 ;  /* 0x0000000716157221 */ /* 0x000fe20000000000 */
[----:B------:R1:W-:Y:S01]  /*2960*/  STL.128 [R20+0x30], R4 ;  /* 0x0000300414007387 */ /* 0x0003e20000100c00 */
[----:B------:R-:W-:Y:S05]  /*2970*/  @P1 BRA `(.L_x_13) ;  /* 0xfffffff800101947 */ /* 0x000fea000383ffff */
[----:B------:R-:W-:Y:S05]  /*2980*/  BSYNC.RECONVERGENT B0 ;  /* 0x0000000000007941 */ /* 0x000fea0003800200 */
.L_x_12:
[----:B------:R-:W-:-:S07]  /*2990*/  MOV R2, R0 ;  /* 0x0000000000027202 */ /* 0x000fce0000000f00 */
.L_x_11:
[C---:B------:R-:W-:Y:S02]  /*29a0*/  LOP3.LUT P1, RZ, R60.reuse, 0xf, RZ, 0xc0, !PT ;  /* 0x0000000f3cff7812 */ /* 0x040fe4000782c0ff */
[C---:B------:R-:W-:Y:S02]  /*29b0*/  LOP3.LUT R22, R60.reuse, 0xf, RZ, 0xc0, !PT ;  /* 0x0000000f3c167812 */ /* 0x040fe400078ec0ff */
[C---:B-1----:R-:W-:Y:S02]  /*29c0*/  LOP3.LUT R20, R60.reuse, 0x7, RZ, 0xc0, !PT ;  /* 0x000000073c147812 */ /* 0x042fe400078ec0ff */
[----:B------:R-:W-:Y:S02]  /*29d0*/  LOP3.LUT R60, R60, 0x3, RZ, 0xc0, !PT ;  /* 0x000000033c3c7812 */ /* 0x000fe400078ec0ff */
[----:B------:R-:W-:Y:S02]  /*29e0*/  IADD3 R24, PT, PT, R22, -0x1, RZ ;  /* 0xffffffff16187810 */ /* 0x000fe40007ffe0ff */
[----:B------:R-:W-:-:S03]  /*29f0*/  IADD3 R23, PT, PT, R20, -0x1, RZ ;  /* 0xffffffff14177810 */ /* 0x000fc60007ffe0ff */
[----:B------:R-:W-:Y:S05]  /*2a00*/  @!P1 BRA `(.L_x_14) ;  /* 0x0000000800609947 */ /* 0x000fea0003800000 */
[----:B------:R-:W-:Y:S02]  /*2a10*/  ISETP.GE.U32.AND P2, PT, R24, 0x7, PT ;  /* 0x000000071800780c */ /* 0x000fe40003f46070 */
[----:B------:R-:W-:-:S11]  /*2a20*/  ISETP.NE.AND P1, PT, R20, RZ, PT ;  /* 0x000000ff1400720c */ /* 0x000fd60003f25270 */
[----:B------:R-:W-:Y:S05]  /*2a30*/  @!P2 BRA `(.L_x_15) ;  /* 0x000000040028a947 */ /* 0x000fea0003800000 */
[----:B------:R-:W-:-:S05]  /*2a40*/  LEA R4, R2, R1, 0x2 ;  /* 0x0000000102047211 */ /* 0x000fca00078e10ff */
[----:B------:R-:W2:Y:S04]  /*2a50*/  LDL R6, [R4] ;  /* 0x0000000004067983 */ /* 0x000ea80000100800 */
[----:B------:R-:W3:Y:S04]  /*2a60*/  LDL R8, [R4+0x4] ;  /* 0x0000040004087983 */ /* 0x000ee80000100800 */
[----:B------:R-:W4:Y:S04]  /*2a70*/  LDL R12, [R4+0x8] ;  /* 0x00000800040c7983 */ /* 0x000f280000100800 */
[----:B------:R-:W5:Y:S04]  /*2a80*/  LDL R14, [R4+0xc] ;  /* 0x00000c00040e7983 */ /* 0x000f680000100800 */
[----:B------:R-:W5:Y:S04]  /*2a90*/  LDL R10, [R4+0x10] ;  /* 0x00001000040a7983 */ /* 0x000f680000100800 */
[----:B------:R-:W5:Y:S04]  /*2aa0*/  LDL R16, [R4+0x14] ;  /* 0x0000140004107983 */ /* 0x000f680000100800 */
[----:B------:R-:W5:Y:S04]  /*2ab0*/  LDL R18, [R4+0x18] ;  /* 0x0000180004127983 */ /* 0x000f680000100800 */
[----:B------:R-:W5:Y:S01]  /*2ac0*/  LDL R26, [R4+0x1c] ;  /* 0x00001c00041a7983 */ /* 0x000f620000100800 */
[----:B------:R-:W-:Y:S01]  /*2ad0*/  IADD3 R2, PT, PT, R2, 0x8, RZ ;  /* 0x0000000802027810 */ /* 0x000fe20007ffe0ff */
[C---:B--2---:R-:W-:Y:S01]  /*2ae0*/  FADD R6, -R3.reuse, R6 ;  /* 0x0000000603067221 */ /* 0x044fe20000000100 */
[----:B---3--:R-:W-:-:S03]  /*2af0*/  FADD R5, -R3, R8 ;  /* 0x0000000803057221 */ /* 0x008fc60000000100 */
[----:B------:R-:W-:Y:S01]  /*2b00*/  FMUL R6, R6, 1.4426950216293334961 ;  /* 0x3fb8aa3b06067820 */ /* 0x000fe20000400000 */
[----:B----4-:R-:W-:Y:S01]  /*2b10*/  FADD R7, -R3, R12 ;  /* 0x0000000c03077221 */ /* 0x010fe20000000100 */
[----:B------:R-:W-:-:S03]  /*2b20*/  FMUL R5, R5, 1.4426950216293334961 ;  /* 0x3fb8aa3b05057820 */ /* 0x000fc60000400000 */
[----:B------:R-:W-:Y:S01]  /*2b30*/  FSETP.GEU.AND P3, PT, R6, -126, PT ;  /* 0xc2fc00000600780b */ /* 0x000fe20003f6e000 */
[----:B------:R-:W-:Y:S01]  /*2b40*/  FMUL R7, R7, 1.4426950216293334961 ;  /* 0x3fb8aa3b07077820 */ /* 0x000fe20000400000 */
[----:B-----5:R-:W-:Y:S01]  /*2b50*/  FADD R8, -R3, R14 ;  /* 0x0000000e03087221 */ /* 0x020fe20000000100 */
[----:B------:R-:W-:Y:S01]  /*2b60*/  FSETP.GEU.AND P6, PT, R5, -126, PT ;  /* 0xc2fc00000500780b */ /* 0x000fe20003fce000 */
[----:B------:R-:W-:Y:S02]  /*2b70*/  FADD R10, -R3, R10 ;  /* 0x0000000a030a7221 */ /* 0x000fe40000000100 */
[----:B------:R-:W-:Y:S01]  /*2b80*/  FSETP.GEU.AND P5, PT, R7, -126, PT ;  /* 0xc2fc00000700780b */ /* 0x000fe20003fae000 */
[----:B------:R-:W-:Y:S01]  /*2b90*/  FMUL R8, R8, 1.4426950216293334961 ;  /* 0x3fb8aa3b08087820 */ /* 0x000fe20000400000 */
[----:B------:R-:W-:Y:S01]  /*2ba0*/  FADD R9, -R3, R16 ;  /* 0x0000001003097221 */ /* 0x000fe20000000100 */
[----:B------:R-:W-:-:S04]  /*2bb0*/  FMUL R10, R10, 1.4426950216293334961 ;  /* 0x3fb8aa3b0a0a7820 */ /* 0x000fc80000400000 */
[----:B------:R-:W-:Y:S01]  /*2bc0*/  @!P3 FMUL R6, R6, 0.5 ;  /* 0x3f0000000606b820 */ /* 0x000fe20000400000 */
[----:B------:R-:W-:Y:S01]  /*2bd0*/  FADD R11, -R3, R18 ;  /* 0x00000012030b7221 */ /* 0x000fe20000000100 */
[----:B------:R-:W-:Y:S01]  /*2be0*/  FMUL R9, R9, 1.4426950216293334961 ;  /* 0x3fb8aa3b09097820 */ /* 0x000fe20000400000 */
[----:B------:R-:W-:Y:S01]  /*2bf0*/  FSETP.GEU.AND P2, PT, R8, -126, PT ;  /* 0xc2fc00000800780b */ /* 0x000fe20003f4e000 */
[----:B------:R-:W-:Y:S01]  /*2c00*/  @!P6 FMUL R5, R5, 0.5 ;  /* 0x3f0000000505e820 */ /* 0x000fe20000400000 */
[----:B------:R-:W-:Y:S01]  /*2c10*/  FADD R12, -R3, R26 ;  /* 0x0000001a030c7221 */ /* 0x000fe20000000100 */
[----:B------:R-:W1:Y:S01]  /*2c20*/  MUFU.EX2 R6, R6 ;  /* 0x0000000600067308 */ /* 0x000e620000000800 */
[----:B------:R-:W-:Y:S01]  /*2c30*/  @!P5 FMUL R7, R7, 0.5 ;  /* 0x3f0000000707d820 */ /* 0x000fe20000400000 */
[----:B------:R-:W-:Y:S01]  /*2c40*/  FMUL R11, R11, 1.4426950216293334961 ;  /* 0x3fb8aa3b0b0b7820 */ /* 0x000fe20000400000 */
[----:B------:R-:W-:Y:S01]  /*2c50*/  FMUL R12, R12, 1.4426950216293334961 ;  /* 0x3fb8aa3b0c0c7820 */ /* 0x000fe20000400000 */
[----:B------:R-:W-:-:S04]  /*2c60*/  FSETP.GEU.AND P4, PT, R10, -126, PT ;  /* 0xc2fc00000a00780b */ /* 0x000fc80003f8e000 */
[----:B------:R-:W2:Y:S02]  /*2c70*/  MUFU.EX2 R5, R5 ;  /* 0x0000000500057308 */ /* 0x000ea40000000800 */
[----:B------:R-:W-:-:S06]  /*2c80*/  @!P2 FMUL R8, R8, 0.5 ;  /* 0x3f0000000808a820 */ /* 0x000fcc0000400000 */
[----:B------:R-:W3:Y:S01]  /*2c90*/  MUFU.EX2 R7, R7 ;  /* 0x0000000700077308 */ /* 0x000ee20000000800 */
[----:B-1----:R-:W-:Y:S01]  /*2ca0*/  @!P3 FMUL R6, R6, R6 ;  /* 0x000000060606b220 */ /* 0x002fe20000400000 */
[----:B------:R-:W-:Y:S01]  /*2cb0*/  FSETP.GEU.AND P3, PT, R9, -126, PT ;  /* 0xc2fc00000900780b */ /* 0x000fe20003f6e000 */
[----:B------:R-:W-:Y:S02]  /*2cc0*/  @!P4 FMUL R10, R10, 0.5 ;  /* 0x3f0000000a0ac820 */ /* 0x000fe40000400000 */
[----:B------:R-:W-:Y:S01]  /*2cd0*/  FADD R21, R21, R6 ;  /* 0x0000000615157221 */ /* 0x000fe20000000000 */
[----:B------:R1:W-:Y:S02]  /*2ce0*/  STL [R4], R6 ;  /* 0x0000000604007387 */ /* 0x0003e40000100800 */
[----:B------:R-:W4:Y:S01]  /*2cf0*/  MUFU.EX2 R8, R8 ;  /* 0x0000000800087308 */ /* 0x000f220000000800 */
[----:B--2---:R-:W-:Y:S01]  /*2d00*/  @!P6 FMUL R5, R5, R5 ;  /* 0x000000050505e220 */ /* 0x004fe20000400000 */
[----:B------:R-:W-:-:S03]  /*2d10*/  FSETP.GEU.AND P6, PT, R11, -126, PT ;  /* 0xc2fc00000b00780b */ /* 0x000fc60003fce000 */
[----:B------:R-:W-:Y:S01]  /*2d20*/  FADD R21, R21, R5 ;  /* 0x0000000515157221 */ /* 0x000fe20000000000 */
[----:B------:R1:W-:Y:S01]  /*2d30*/  STL [R4+0x4], R5 ;  /* 0x0000040504007387 */ /* 0x0003e20000100800 */
[----:B------:R-:W-:Y:S01]  /*2d40*/  @!P3 FMUL R9, R9, 0.5 ;  /* 0x3f0000000909b820 */ /* 0x000fe20000400000 */
[----:B------:R-:W2:Y:S01]  /*2d50*/  MUFU.EX2 R10, R10 ;  /* 0x0000000a000a7308 */ /* 0x000ea20000000800 */
[----:B---3--:R-:W-:Y:S01]  /*2d60*/  @!P5 FMUL R7, R7, R7 ;  /* 0x000000070707d220 */ /* 0x008fe20000400000 */
[----:B------:R-:W-:-:S03]  /*2d70*/  FSETP.GEU.AND P5, PT, R12, -126, PT ;  /* 0xc2fc00000c00780b */ /* 0x000fc60003fae000 */
[----:B------:R-:W-:Y:S01]  /*2d80*/  FADD R21, R21, R7 ;  /* 0x0000000715157221 */ /* 0x000fe20000000000 */
[----:B------:R1:W-:Y:S01]  /*2d90*/  STL [R4+0x8], R7 ;  /* 0x0000080704007387 */ /* 0x0003e20000100800 */
[----:B------:R-:W-:Y:S01]  /*2da0*/  @!P6 FMUL R11, R11, 0.5 ;  /* 0x3f0000000b0be820 */ /* 0x000fe20000400000 */
[----:B------:R-:W3:Y:S01]  /*2db0*/  MUFU.EX2 R9, R9 ;  /* 0x0000000900097308 */ /* 0x000ee20000000800 */
[----:B----4-:R-:W-:-:S04]  /*2dc0*/  @!P2 FMUL R8, R8, R8 ;  /* 0x000000080808a220 */ /* 0x010fc80000400000 */
[----:B------:R-:W-:Y:S01]  /*2dd0*/  FADD R21, R21, R8 ;  /* 0x0000000815157221 */ /* 0x000fe20000000000 */
[----:B------:R1:W-:Y:S01]  /*2de0*/  STL [R4+0xc], R8 ;  /* 0x00000c0804007387 */ /* 0x0003e20000100800 */
[----:B------:R-:W-:Y:S01]  /*2df0*/  @!P5 FMUL R12, R12, 0.5 ;  /* 0x3f0000000c0cd820 */ /* 0x000fe20000400000 */
[----:B------:R-:W4:Y:S01]  /*2e00*/  MUFU.EX2 R11, R11 ;  /* 0x0000000b000b7308 */ /* 0x000f220000000800 */
[----:B--2---:R-:W-:-:S04]  /*2e10*/  @!P4 FMUL R10, R10, R10 ;  /* 0x0000000a0a0ac220 */ /* 0x004fc80000400000 */
[----:B------:R-:W-:Y:S01]  /*2e20*/  FADD R21, R21, R10 ;  /* 0x0000000a15157221 */ /* 0x000fe20000000000 */
[----:B------:R1:W-:Y:S02]  /*2e30*/  STL [R4+0x10], R10 ;  /* 0x0000100a04007387 */ /* 0x0003e40000100800 */
[----:B------:R-:W2:Y:S01]  /*2e40*/  MUFU.EX2 R12, R12 ;  /* 0x0000000c000c7308 */ /* 0x000ea20000000800 */
[----:B---3--:R-:W-:-:S04]  /*2e50*/  @!P3 FMUL R9, R9, R9 ;  /* 0x000000090909b220 */ /* 0x008fc80000400000 */
[----:B------:R-:W-:Y:S01]  /*2e60*/  FADD R21, R21, R9 ;  /* 0x0000000915157221 */ /* 0x000fe20000000000 */
[----:B------:R1:W-:Y:S01]  /*2e70*/  STL [R4+0x14], R9 ;  /* 0x0000140904007387 */ /* 0x0003e20000100800 */
[----:B----4-:R-:W-:-:S04]  /*2e80*/  @!P6 FMUL R11, R11, R11 ;  /* 0x0000000b0b0be220 */ /* 0x010fc80000400000 */
[----:B------:R-:W-:Y:S01]  /*2e90*/  FADD R21, R21, R11 ;  /* 0x0000000b15157221 */ /* 0x000fe20000000000 */
[----:B------:R1:W-:Y:S01]  /*2ea0*/  STL [R4+0x18], R11 ;  /* 0x0000180b04007387 */ /* 0x0003e20000100800 */
[----:B--2---:R-:W-:-:S04]  /*2eb0*/  @!P5 FMUL R12, R12, R12 ;  /* 0x0000000c0c0cd220 */ /* 0x004fc80000400000 */
[----:B------:R-:W-:Y:S01]  /*2ec0*/  FADD R21, R21, R12 ;  /* 0x0000000c15157221 */ /* 0x000fe20000000000 */
[----:B------:R1:W-:Y:S06]  /*2ed0*/  STL [R4+0x1c], R12 ;  /* 0x00001c0c04007387 */ /* 0x0003ec0000100800 */
.L_x_15:
[----:B------:R-:W-:Y:S05]  /*2ee0*/  @!P1 BRA `(.L_x_14) ;  /* 0x0000000400289947 */ /* 0x000fea0003800000 */
[----:B------:R-:W-:Y:S02]  /*2ef0*/  ISETP.GE.U32.AND P1, PT, R23, 0x3, PT ;  /* 0x000000031700780c */ /* 0x000fe40003f26070 */
[----:B------:R-:W-:-:S11]  /*2f00*/  ISETP.NE.AND P5, PT, R60, RZ, PT ;  /* 0x000000ff3c00720c */ /* 0x000fd60003fa5270 */
[----:B------:R-:W-:Y:S05]  /*2f10*/  @!P1 BRA `(.L_x_16) ;  /* 0x0000000000989947 */ /* 0x000fea0003800000 */
[----:B-1----:R-:W-:-:S05]  /*2f20*/  LEA R11, R2, R1, 0x2 ;  /* 0x00000001020b7211 */ /* 0x002fca00078e10ff */
[----:B------:R-:W2:Y:S04]  /*2f30*/  LDL R6, [R11+0x4] ;  /* 0x000004000b067983 */ /* 0x000ea80000100800 */
[----:B------:R-:W3:Y:S04]  /*2f40*/  LDL R8, [R11+0x8] ;  /* 0x000008000b087983 */ /* 0x000ee80000100800 */
[----:B------:R-:W4:Y:S04]  /*2f50*/  LDL R4, [R11] ;  /* 0x000000000b047983 */ /* 0x000f280000100800 */
[----:B------:R-:W5:Y:S01]  /*2f60*/  LDL R10, [R11+0xc] ;  /* 0x00000c000b0a7983 */ /* 0x000f620000100800 */
[----:B------:R-:W-:Y:S01]  /*2f70*/  IADD3 R2, PT, PT, R2, 0x4, RZ ;  /* 0x0000000402027810 */ /* 0x000fe20007ffe0ff */
[C---:B--2---:R-:W-:Y:S01]  /*2f80*/  FADD R5, -R3.reuse, R6 ;  /* 0x0000000603057221 */ /* 0x044fe20000000100 */
[C---:B---3--:R-:W-:Y:S01]  /*2f90*/  FADD R6, -R3.reuse, R8 ;  /* 0x0000000803067221 */ /* 0x048fe20000000100 */
[C---:B----4-:R-:W-:Y:S01]  /*2fa0*/  FADD R4, -R3.reuse, R4 ;  /* 0x0000000403047221 */ /* 0x050fe20000000100 */
[----:B-----5:R-:W-:-:S03]  /*2fb0*/  FADD R8, -R3, R10 ;  /* 0x0000000a03087221 */ /* 0x020fc60000000100 */
[----:B------:R-:W-:Y:S01]  /*2fc0*/  FMUL R4, R4, 1.4426950216293334961 ;  /* 0x3fb8aa3b04047820 */ /* 0x000fe20000400000 */
[----:B------:R-:W-:Y:S01]  /*2fd0*/  FMUL R5, R5, 1.4426950216293334961 ;  /* 0x3fb8aa3b05057820 */ /* 0x000fe20000400000 */
[----:B------:R-:W-:Y:S01]  /*2fe0*/  FMUL R7, R6, 1.4426950216293334961 ;  /* 0x3fb8aa3b06077820 */ /* 0x000fe20000400000 */
[----:B------:R-:W-:Y:S02]  /*2ff0*/  FMUL R9, R8, 1.4426950216293334961 ;  /* 0x3fb8aa3b08097820 */ /* 0x000fe40000400000 */
[----:B------:R-:W-:Y:S02]  /*3000*/  FSETP.GEU.AND P1, PT, R4, -126, PT ;  /* 0xc2fc00000400780b */ /* 0x000fe40003f2e000 */
[----:B------:R-:W-:Y:S02]  /*3010*/  FSETP.GEU.AND P2, PT, R5, -126, PT ;  /* 0xc2fc00000500780b */ /* 0x000fe40003f4e000 */
[----:B------:R-:W-:Y:S02]  /*3020*/  FSETP.GEU.AND P3, PT, R7, -126, PT ;  /* 0xc2fc00000700780b */ /* 0x000fe40003f6e000 */
[----:B------:R-:W-:-:S07]  /*3030*/  FSETP.GEU.AND P4, PT, R9, -126, PT ;  /* 0xc2fc00000900780b */ /* 0x000fce0003f8e000 */
[----:B------:R-:W-:Y:S02]  /*3040*/  @!P1 FMUL R4, R4, 0.5 ;  /* 0x3f00000004049820 */ /* 0x000fe40000400000 */
[----:B------:R-:W-:Y:S02]  /*3050*/  @!P2 FMUL R5, R5, 0.5 ;  /* 0x3f0000000505a820 */ /* 0x000fe40000400000 */
[----:B------:R-:W-:Y:S02]  /*3060*/  @!P3 FMUL R7, R7, 0.5 ;  /* 0x3f0000000707b820 */ /* 0x000fe40000400000 */
[----:B------:R-:W-:Y:S01]  /*3070*/  @!P4 FMUL R9, R9, 0.5 ;  /* 0x3f0000000909c820 */ /* 0x000fe20000400000 */
[----:B------:R-:W1:Y:S08]  /*3080*/  MUFU.EX2 R6, R4 ;  /* 0x0000000400067308 */ /* 0x000e700000000800 */
[----:B------:R-:W2:Y:S08]  /*3090*/  MUFU.EX2 R8, R5 ;  /* 0x0000000500087308 */ /* 0x000eb00000000800 */
[----:B------:R-:W3:Y:S08]  /*30a0*/  MUFU.EX2 R10, R7 ;  /* 0x00000007000a7308 */ /* 0x000ef00000000800 */
[----:B------:R-:W4:Y:S01]  /*30b0*/  MUFU.EX2 R12, R9 ;  /* 0x00000009000c7308 */ /* 0x000f220000000800 */
[----:B-1----:R-:W-:Y:S01]  /*30c0*/  @!P1 FMUL R6, R6, R6 ;  /* 0x0000000606069220 */ /* 0x002fe20000400000 */
[----:B--2---:R-:W-:Y:S01]  /*30d0*/  @!P2 FMUL R8, R8, R8 ;  /* 0x000000080808a220 */ /* 0x004fe20000400000 */
[----:B---3--:R-:W-:-:S03]  /*30e0*/  @!P3 FMUL R10, R10, R10 ;  /* 0x0000000a0a0ab220 */ /* 0x008fc60000400000 */
[----:B------:R2:W-:Y:S01]  /*30f0*/  STL [R11], R6 ;  /* 0x000000060b007387 */ /* 0x0005e20000100800 */
[----:B----4-:R-:W-:-:S03]  /*3100*/  @!P4 FMUL R12, R12, R12 ;  /* 0x0000000c0c0cc220 */ /* 0x010fc60000400000 */
[----:B------:R2:W-:Y:S04]  /*3110*/  STL [R11+0x4], R8 ;  /* 0x000004080b007387 */ /* 0x0005e80000100800 */
[----:B------:R2:W-:Y:S04]  /*3120*/  STL [R11+0x8], R10 ;  /* 0x0000080a0b007387 */ /* 0x0005e80000100800 */
[----:B------:R2:W-:Y:S01]  /*3130*/  STL [R11+0xc], R12 ;  /* 0x00000c0c0b007387 */ /* 0x0005e20000100800 */
[----:B------:R-:W-:-:S04]  /*3140*/  FADD R21, R21, R6 ;  /* 0x0000000615157221 */ /* 0x000fc80000000000 */
[----:B------:R-:W-:-:S04]  /*3150*/  FADD R21, R21, R8 ;  /* 0x0000000815157221 */ /* 0x000fc80000000000 */
[----:B------:R-:W-:-:S04]  /*3160*/  FADD R21, R21, R10 ;  /* 0x0000000a15157221 */ /* 0x000fc80000000000 */
[----:B--2---:R-:W-:-:S07]  /*3170*/  FADD R21, R21, R12 ;  /* 0x0000000c15157221 */ /* 0x004fce0000000000 */
.L_x_16:
[----:B------:R-:W-:Y:S05]  /*3180*/  @!P5 BRA `(.L_x_14) ;  /* 0x000000000080d947 */ /* 0x000fea0003800000 */
[----:B------:R-:W-:-:S05]  /*3190*/  LEA R2, R2, R1, 0x2 ;  /* 0x0000000102027211 */ /* 0x000fca00078e10ff */
[----:B-1----:R-:W2:Y:S02]  /*31a0*/  LDL R4, [R2] ;  /* 0x0000000002047983 */ /* 0x002ea40000100800 */
[----:B--2---:R-:W-:-:S04]  /*31b0*/  FADD R4, -R3, R4 ;  /* 0x0000000403047221 */ /* 0x004fc80000000100 */
[----:B------:R-:W-:-:S05]  /*31c0*/  FMUL R4, R4, 1.4426950216293334961 ;  /* 0x3fb8aa3b04047820 */ /* 0x000fca0000400000 */
[----:B------:R-:W-:-:S13]  /*31d0*/  FSETP.GEU.AND P1, PT, R4, -126, PT ;  /* 0xc2fc00000400780b */ /* 0x000fda0003f2e000 */
[----:B------:R-:W-:-:S04]  /*31e0*/  @!P1 FMUL R4, R4, 0.5 ;  /* 0x3f00000004049820 */ /* 0x000fc80000400000 */
[----:B------:R-:W1:Y:S02]  /*31f0*/  MUFU.EX2 R5, R4 ;  /* 0x0000000400057308 */ /* 0x000e640000000800 */
[----:B-1----:R-:W-:Y:S01]  /*3200*/  @!P1 FMUL R5, R5, R5 ;  /* 0x0000000505059220 */ /* 0x002fe20000400000 */
[----:B------:R-:W-:-:S03]  /*3210*/  ISETP.NE.AND P1, PT, R60, 0x1, PT ;  /* 0x000000013c00780c */ /* 0x000fc60003f25270 */
[----:B------:R-:W-:Y:S01]  /*3220*/  FADD R21, R21, R5 ;  /* 0x0000000515157221 */ /* 0x000fe20000000000 */
[----:B------:R2:W-:Y:S09]  /*3230*/  STL [R2], R5 ;  /* 0x0000000502007387 */ /* 0x0005f20000100800 */
[----:B------:R-:W-:Y:S05]  /*3240*/  @!P1 BRA `(.L_x_14) ;  /* 0x0000000000509947 */ /* 0x000fea0003800000 */
[----:B------:R-:W3:Y:S02]  /*3250*/  LDL R4, [R2+0x4] ;  /* 0x0000040002047983 */ /* 0x000ee40000100800 */
[----:B---3--:R-:W-:-:S04]  /*3260*/  FADD R4, -R3, R4 ;  /* 0x0000000403047221 */ /* 0x008fc80000000100 */
[----:B------:R-:W-:-:S05]  /*3270*/  FMUL R4, R4, 1.4426950216293334961 ;  /* 0x3fb8aa3b04047820 */ /* 0x000fca0000400000 */
[----:B------:R-:W-:-:S13]  /*3280*/  FSETP.GEU.AND P1, PT, R4, -126, PT ;  /* 0xc2fc00000400780b */ /* 0x000fda0003f2e000 */
[----:B------:R-:W-:-:S04]  /*3290*/  @!P1 FMUL R4, R4, 0.5 ;  /* 0x3f00000004049820 */ /* 0x000fc80000400000 */
[----:B--2---:R-:W1:Y:S02]  /*32a0*/  MUFU.EX2 R5, R4 ;  /* 0x0000000400057308 */ /* 0x004e640000000800 */
[----:B-1----:R-:W-:Y:S01]  /*32b0*/  @!P1 FMUL R5, R5, R5 ;  /* 0x0000000505059220 */ /* 0x002fe20000400000 */
[----:B------:R-:W-:-:S03]  /*32c0*/  ISETP.NE.AND P1, PT, R60, 0x2, PT ;  /* 0x000000023c00780c */ /* 0x000fc60003f25270 */
[----:B------:R-:W-:Y:S01]  /*32d0*/  FADD R21, R21, R5 ;  /* 0x0000000515157221 */ /* 0x000fe20000000000 */
[----:B------:R3:W-:Y:S09]  /*32e0*/  STL [R2+0x4], R5 ;  /* 0x0000040502007387 */ /* 0x0007f20000100800 */
[----:B------:R-:W-:Y:S05]  /*32f0*/  @!P1 BRA `(.L_x_14) ;  /* 0x0000000000249947 */ /* 0x000fea0003800000 */
[----:B------:R-:W2:Y:S02]  /*3300*/  LDL R4, [R2+0x8] ;  /* 0x0000080002047983 */ /* 0x000ea40000100800 */
[----:B--2---:R-:W-:-:S04]  /*3310*/  FADD R3, -R3, R4 ;  /* 0x0000000403037221 */ /* 0x004fc80000000100 */
[----:B------:R-:W-:-:S05]  /*3320*/  FMUL R3, R3, 1.4426950216293334961 ;  /* 0x3fb8aa3b03037820 */ /* 0x000fca0000400000 */
[----:B------:R-:W-:-:S13]  /*3330*/  FSETP.GEU.AND P1, PT, R3, -126, PT ;  /* 0xc2fc00000300780b */ /* 0x000fda0003f2e000 */
[----:B------:R-:W-:-:S04]  /*3340*/  @!P1 FMUL R3, R3, 0.5 ;  /* 0x3f00000003039820 */ /* 0x000fc80000400000 */
[----:B------:R-:W1:Y:S02]  /*3350*/  MUFU.EX2 R4, R3 ;  /* 0x0000000300047308 */ /* 0x000e640000000800 */
[----:B-1----:R-:W-:-:S04]  /*3360*/  @!P1 FMUL R4, R4, R4 ;  /* 0x0000000404049220 */ /* 0x002fc80000400000 */
[----:B------:R-:W-:Y:S01]  /*3370*/  FADD R21, R21, R4 ;  /* 0x0000000415157221 */ /* 0x000fe20000000000 */
[----:B------:R4:W-:Y:S06]  /*3380*/  STL [R2+0x8], R4 ;  /* 0x0000080402007387 */ /* 0x0009ec0000100800 */
.L_x_14:
[----:B------:R-:W-:Y:S01]  /*3390*/  FSETP.GEU.AND P1, PT, |R21|, 1.175494350822287508e-38, PT ;  /* 0x008000001500780b */ /* 0x000fe20003f2e200 */
[----:B------:R-:W-:Y:S01]  /*33a0*/  HFMA2 R3, -RZ, RZ, 15, 0 ;  /* 0x4b800000ff037431 */ /* 0x000fe200000001ff */
[----:B-1--4-:R-:W-:-:S04]  /*33b0*/  MOV R4, RZ ;  /* 0x000000ff00047202 */ /* 0x012fc80000000f00 */
[----:B------:R-:W-:-:S07]  /*33c0*/  FSEL R3, R3, 1, !P1 ;  /* 0x3f80000003037808 */ /* 0x000fce0004800000 */
[----:B------:R-:W-:-:S04]  /*33d0*/  @!P1 FMUL R21, R21, 16777216 ;  /* 0x4b80000015159820 */ /* 0x000fc80000400000 */
[----:B--23--:R-:W1:Y:S02]  /*33e0*/  MUFU.RCP R2, R21 ;  /* 0x0000001500027308 */ /* 0x00ce640000001000 */
[----:B-1----:R-:W-:Y:S01]  /*33f0*/  FMUL R2, R2, R3 ;  /* 0x0000000302027220 */ /* 0x002fe20000400000 */
[----:B------:R-:W-:Y:S06]  /*3400*/  @!P0 BRA `(.L_x_17) ;  /* 0x0000000000808947 */ /* 0x000fec0003800000 */
[----:B------:R-:W-:Y:S01]  /*3410*/  BSSY.RECONVERGENT B0, `(.L_x_18) ;  /* 0x000001e000007945 */ /* 0x000fe20003800200 */
[----:B------:R-:W-:-:S07]  /*3420*/  MOV R3, RZ ;  /* 0x000000ff00037202 */ /* 0x000fce0000000f00 */
.L_x_19:
[----:B-1----:R-:W-:-:S05]  /*3430*/  LEA R21, R3, R1, 0x2 ;  /* 0x0000000103157211 */ /* 0x002fca00078e10ff */
[----:B------:R-:W2:Y:S04]  /*3440*/  LDL.128 R8, [R21] ;  /* 0x0000000015087983 */ /* 0x000ea80000100c00 */
[----:B------:R-:W3:Y:S04]  /*3450*/  LDL.128 R16, [R21+0x10] ;  /* 0x0000100015107983 */ /* 0x000ee80000100c00 */
[----:B------:R-:W4:Y:S04]  /*3460*/  LDL.128 R12, [R21+0x20] ;  /* 0x00002000150c7983 */ /* 0x000f280000100c00 */
[----:B------:R-:W5:Y:S01]  /*3470*/  LDL.128 R4, [R21+0x30] ;  /* 0x0000300015047983 */ /* 0x000f620000100c00 */
[----:B------:R-:W-:-:S04]  /*3480*/  IADD3 R3, PT, PT, R3, 0x10, RZ ;  /* 0x0000001003037810 */ /* 0x000fc80007ffe0ff */
[----:B------:R-:W-:Y:S01]  /*3490*/  ISETP.NE.AND P0, PT, R3, R0, PT ;  /* 0x000000000300720c */ /* 0x000fe20003f05270 */
[C---:B--2---:R-:W-:Y:S01]  /*34a0*/  FMUL R8, R2.reuse, R8 ;  /* 0x0000000802087220 */ /* 0x044fe20000400000 */
[C---:B------:R-:W-:Y:S01]  /*34b0*/  FMUL R9, R2.reuse, R9 ;  /* 0x0000000902097220 */ /* 0x040fe20000400000 */
[C---:B------:R-:W-:Y:S01]  /*34c0*/  FMUL R10, R2.reuse, R10 ;  /* 0x0000000a020a7220 */ /* 0x040fe20000400000 */
[C---:B------:R-:W-:Y:S01]  /*34d0*/  FMUL R11, R2.reuse, R11 ;  /* 0x0000000b020b7220 */ /* 0x040fe20000400000 */
[C---:B---3--:R-:W-:Y:S01]  /*34e0*/  FMUL R16, R2.reuse, R16 ;  /* 0x0000001002107220 */ /* 0x048fe20000400000 */
[C---:B------:R-:W-:Y:S01]  /*34f0*/  FMUL R17, R2.reuse, R17 ;  /* 0x0000001102117220 */ /* 0x040fe20000400000 */
[C---:B------:R-:W-:Y:S01]  /*3500*/  FMUL R18, R2.reuse, R18 ;  /* 0x0000001202127220 */ /* 0x040fe20000400000 */
[C---:B------:R-:W-:Y:S01]  /*3510*/  FMUL R19, R2.reuse, R19 ;  /* 0x0000001302137220 */ /* 0x040fe20000400000 */
[C---:B----4-:R-:W-:Y:S01]  /*3520*/  FMUL R12, R2.reuse, R12 ;  /* 0x0000000c020c7220 */ /* 0x050fe20000400000 */
[C---:B------:R-:W-:Y:S01]  /*3530*/  FMUL R13, R2.reuse, R13 ;  /* 0x0000000d020d7220 */ /* 0x040fe20000400000 */
[C---:B------:R-:W-:Y:S01]  /*3540*/  FMUL R14, R2.reuse, R14 ;  /* 0x0000000e020e7220 */ /* 0x040fe20000400000 */
[C---:B------:R-:W-:Y:S01]  /*3550*/  FMUL R15, R2.reuse, R15 ;  /* 0x0000000f020f7220 */ /* 0x040fe20000400000 */
[C---:B-----5:R-:W-:Y:S01]  /*3560*/  FMUL R4, R2.reuse, R4 ;  /* 0x0000000402047220 */ /* 0x060fe20000400000 */
[C---:B------:R-:W-:Y:S01]  /*3570*/  FMUL R5, R2.reuse, R5 ;  /* 0x0000000502057220 */ /* 0x040fe20000400000 */
[C---:B------:R-:W-:Y:S01]  /*3580*/  FMUL R6, R2.reuse, R6 ;  /* 0x0000000602067220 */ /* 0x040fe20000400000 */
[----:B------:R-:W-:Y:S01]  /*3590*/  FMUL R7, R2, R7 ;  /* 0x0000000702077220 */ /* 0x000fe20000400000 */
[----:B------:R1:W-:Y:S04]  /*35a0*/  STL.128 [R21], R8 ;  /* 0x0000000815007387 */ /* 0x0003e80000100c00 */
[----:B------:R1:W-:Y:S04]  /*35b0*/  STL.128 [R21+0x10], R16 ;  /* 0x0000101015007387 */ /* 0x0003e80000100c00 */
[----:B------:R1:W-:Y:S04]  /*35c0*/  STL.128 [R21+0x20], R12 ;  /* 0x0000200c15007387 */ /* 0x0003e80000100c00 */
[----:B------:R1:W-:Y:S01]  /*35d0*/  STL.128 [R21+0x30], R4 ;  /* 0x0000300415007387 */ /* 0x0003e20000100c00 */
[----:B------:R-:W-:Y:S05]  /*35e0*/  @P0 BRA `(.L_x_19) ;  /* 0xfffffffc00900947 */ /* 0x000fea000383ffff */
[----:B------:R-:W-:Y:S05]  /*35f0*/  BSYNC.RECONVERGENT B0 ;  /* 0x0000000000007941 */ /* 0x000fea0003800200 */
.L_x_18:
[----:B-1----:R-:W-:-:S07]  /*3600*/  MOV R4, R0 ;  /* 0x0000000000047202 */ /* 0x002fce0000000f00 */
.L_x_17:
[----:B------:R-:W-:-:S13]  /*3610*/  ISETP.NE.AND P0, PT, R22, RZ, PT ;  /* 0x000000ff1600720c */ /* 0x000fda0003f05270 */
        /* <DEDUP_REMOVED lines=14> */
[C---:B--2---:R-:W-:Y:S01]  /*3700*/  FMUL R3, R2.reuse, R3 ;  /* 0x0000000302037220 */ /* 0x044fe20000400000 */
[----:B---3--:R-:W-:-:S04]  /*3710*/  FMUL R5, R2, R5 ;  /* 0x0000000502057220 */ /* 0x008fc80000400000 */
[----:B------:R1:W-:Y:S01]  /*3720*/  STL [R0], R3 ;  /* 0x0000000300007387 */ /* 0x0003e20000100800 */
[----:B----4-:R-:W-:-:S03]  /*3730*/  FMUL R7, R2, R7 ;  /* 0x0000000702077220 */ /* 0x010fc60000400000 */
[----:B------:R1:W-:Y:S01]  /*3740*/  STL [R0+0x4], R5 ;  /* 0x0000040500007387 */ /* 0x0003e20000100800 */
[----:B-----5:R-:W-:-:S03]  /*3750*/  FMUL R9, R2, R9 ;  /* 0x0000000902097220 */ /* 0x020fc60000400000 */
[----:B------:R1:W-:Y:S01]  /*3760*/  STL [R0+0x8], R7 ;  /* 0x0000080700007387 */ /* 0x0003e20000100800 */
[----:B------:R-:W-:-:S03]  /*3770*/  FMUL R11, R2, R11 ;  /* 0x0000000b020b7220 */ /* 0x000fc60000400000 */
[----:B------:R1:W-:Y:S01]  /*3780*/  STL [R0+0xc], R9 ;  /* 0x00000c0900007387 */ /* 0x0003e20000100800 */
[----:B------:R-:W-:-:S03]  /*3790*/  FMUL R13, R2, R13 ;  /* 0x0000000d020d7220 */ /* 0x000fc60000400000 */
[----:B------:R1:W-:Y:S01]  /*37a0*/  STL [R0+0x10], R11 ;  /* 0x0000100b00007387 */ /* 0x0003e20000100800 */
[----:B------:R-:W-:-:S03]  /*37b0*/  FMUL R15, R2, R15 ;  /* 0x0000000f020f7220 */ /* 0x000fc60000400000 */
[----:B------:R1:W-:Y:S01]  /*37c0*/  STL [R0+0x14], R13 ;  /* 0x0000140d00007387 */ /* 0x0003e20000100800 */
[----:B------:R-:W-:-:S03]  /*37d0*/  FMUL R17, R2, R17 ;  /* 0x0000001102117220 */ /* 0x000fc60000400000 */
[----:B------:R1:W-:Y:S04]  /*37e0*/  STL [R0+0x18], R15 ;  /* 0x0000180f00007387 */ /* 0x0003e80000100800 */
[----:B------:R1:W-:Y:S02]  /*37f0*/  STL [R0+0x1c], R17 ;  /* 0x00001c1100007387 */ /* 0x0003e40000100800 */
.L_x_21:
[----:B------:R-:W-:Y:S05]  /*3800*/  @!P1 BRA `(.L_x_20) ;  /* 0x0000000000809947 */ /* 0x000fea0003800000 */
[----:B------:R-:W-:Y:S02]  /*3810*/  ISETP.GE.U32.AND P0, PT, R23, 0x3, PT ;  /* 0x000000031700780c */ /* 0x000fe40003f06070 */
[----:B------:R-:W-:-:S11]  /*3820*/  ISETP.NE.AND P1, PT, R60, RZ, PT ;  /* 0x000000ff3c00720c */ /* 0x000fd60003f25270 */
[----:B------:R-:W-:Y:S05]  /*3830*/  @!P0 BRA `(.L_x_22) ;  /* 0x0000000000388947 */ /* 0x000fea0003800000 */
[----:B------:R-:W-:-:S05]  /*3840*/  LEA R8, R4, R1, 0x2 ;  /* 0x0000000104087211 */ /* 0x000fca00078e10ff */
[----:B-1----:R-:W2:Y:S04]  /*3850*/  LDL R5, [R8+0x4] ;  /* 0x0000040008057983 */ /* 0x002ea80000100800 */
[----:B------:R-:W3:Y:S04]  /*3860*/  LDL R3, [R8] ;  /* 0x0000000008037983 */ /* 0x000ee80000100800 */
[----:B------:R-:W4:Y:S04]  /*3870*/  LDL R7, [R8+0x8] ;  /* 0x0000080008077983 */ /* 0x000f280000100800 */
[----:B------:R-:W5:Y:S01]  /*3880*/  LDL R9, [R8+0xc] ;  /* 0x00000c0008097983 */ /* 0x000f620000100800 */
[----:B------:R-:W-:Y:S01]  /*3890*/  IADD3 R4, PT, PT, R4, 0x4, RZ ;  /* 0x0000000404047810 */ /* 0x000fe20007ffe0ff */
[C---:B--2---:R-:W-:Y:S01]  /*38a0*/  FMUL R0, R2.reuse, R5 ;  /* 0x0000000502007220 */ /* 0x044fe20000400000 */
[C---:B---3--:R-:W-:Y:S01]  /*38b0*/  FMUL R3, R2.reuse, R3 ;  /* 0x0000000302037220 */ /* 0x048fe20000400000 */
[C---:B----4-:R-:W-:Y:S01]  /*38c0*/  FMUL R5, R2.reuse, R7 ;  /* 0x0000000702057220 */ /* 0x050fe20000400000 */
[----:B-----5:R-:W-:-:S03]  /*38d0*/  FMUL R6, R2, R9 ;  /* 0x0000000902067220 */ /* 0x020fc60000400000 */
[----:B------:R2:W-:Y:S04]  /*38e0*/  STL [R8], R3 ;  /* 0x0000000308007387 */ /* 0x0005e80000100800 */
[----:B------:R2:W-:Y:S04]  /*38f0*/  STL [R8+0x4], R0 ;  /* 0x0000040008007387 */ /* 0x0005e80000100800 */
[----:B------:R2:W-:Y:S04]  /*3900*/  STL [R8+0x8], R5 ;  /* 0x0000080508007387 */ /* 0x0005e80000100800 */
[----:B------:R2:W-:Y:S02]  /*3910*/  STL [R8+0xc], R6 ;  /* 0x00000c0608007387 */ /* 0x0005e40000100800 */
.L_x_22:
[----:B------:R-:W-:Y:S05]  /*3920*/  @!P1 BRA `(.L_x_20) ;  /* 0x0000000000389947 */ /* 0x000fea0003800000 */
[----:B------:R-:W-:-:S05]  /*3930*/  LEA R4, R4, R1, 0x2 ;  /* 0x0000000104047211 */ /* 0x000fca00078e10ff */
[----:B-12---:R-:W2:Y:S01]  /*3940*/  LDL R3, [R4] ;  /* 0x0000000004037983 */ /* 0x006ea20000100800 */
[----:B------:R-:W-:Y:S01]  /*3950*/  ISETP.NE.AND P0, PT, R60, 0x1, PT ;  /* 0x000000013c00780c */ /* 0x000fe20003f05270 */
[----:B--2---:R-:W-:-:S05]  /*3960*/  FMUL R3, R2, R3 ;  /* 0x0000000302037220 */ /* 0x004fca0000400000 */
[----:B------:R3:W-:Y:S07]  /*3970*/  STL [R4], R3 ;  /* 0x0000000304007387 */ /* 0x0007ee0000100800 */
[----:B------:R-:W-:Y:S05]  /*3980*/  @!P0 BRA `(.L_x_20) ;  /* 0x0000000000208947 */ /* 0x000fea0003800000 */
[----:B---3--:R-:W2:Y:S01]  /*3990*/  LDL R3, [R4+0x4] ;  /* 0x0000040004037983 */ /* 0x008ea20000100800 */
[----:B------:R-:W-:Y:S01]  /*39a0*/  ISETP.NE.AND P0, PT, R60, 0x2, PT ;  /* 0x000000023c00780c */ /* 0x000fe20003f05270 */
[----:B--2---:R-:W-:-:S05]  /*39b0*/  FMUL R3, R2, R3 ;  /* 0x0000000302037220 */ /* 0x004fca0000400000 */
[----:B------:R4:W-:Y:S07]  /*39c0*/  STL [R4+0x4], R3 ;  /* 0x0000040304007387 */ /* 0x0009ee0000100800 */
[----:B------:R-:W-:Y:S05]  /*39d0*/  @!P0 BRA `(.L_x_20) ;  /* 0x00000000000c8947 */ /* 0x000fea0003800000 */
[----:B----4-:R-:W2:Y:S02]  /*39e0*/  LDL R3, [R4+0x8] ;  /* 0x0000080004037983 */ /* 0x010ea40000100800 */
[----:B--2---:R-:W-:-:S05]  /*39f0*/  FMUL R3, R2, R3 ;  /* 0x0000000302037220 */ /* 0x004fca0000400000 */
[----:B------:R1:W-:Y:S02]  /*3a00*/  STL [R4+0x8], R3 ;  /* 0x0000080304007387 */ /* 0x0003e40000100800 */
.L_x_20:
[----:B------:R0:W-:Y:S01]  /*3a10*/  STL [R1+0x824], RZ ;  /* 0x000824ff01007387 */ /* 0x0001e20000100800 */
[----:B-12---:R-:W-:Y:S01]  /*3a20*/  HFMA2 R0, -RZ, RZ, 0, 0 ;  /* 0x00000000ff007431 */ /* 0x006fe200000001ff */
[----:B------:R-:W-:Y:S01]  /*3a30*/  MOV R61, RZ ;  /* 0x000000ff003d7202 */ /* 0x000fe20000000f00 */
[----:B---34-:R-:W-:Y:S01]  /*3a40*/  HFMA2 R3, -RZ, RZ, 0, 0 ;  /* 0x00000000ff037431 */ /* 0x018fe200000001ff */
[----:B------:R0:W-:Y:S01]  /*3a50*/  STL [R1+0x820], RZ ;  /* 0x000820ff01007387 */ /* 0x0001e20000100800 */
[----:B------:R-:W-:Y:S02]  /*3a60*/  CS2R R58, SRZ ;  /* 0x00000000003a7805 */ /* 0x000fe4000001ff00 */
[----:B------:R-:W-:Y:S02]  /*3a70*/  CS2R R56, SRZ ;  /* 0x0000000000387805 */ /* 0x000fe4000001ff00 */
[----:B------:R-:W-:Y:S01]  /*3a80*/  CS2R R54, SRZ ;  /* 0x0000000000367805 */ /* 0x000fe2000001ff00 */
[----:B------:R0:W-:Y:S01]  /*3a90*/  STL [R1+0x81c], RZ ;  /* 0x00081cff01007387 */ /* 0x0001e20000100800 */
[----:B------:R-:W-:-:S02]  /*3aa0*/  CS2R R52, SRZ ;  /* 0x0000000000347805 */ /* 0x000fc4000001ff00 */
[----:B------:R-:W-:Y:S02]  /*3ab0*/  CS2R R50, SRZ ;  /* 0x0000000000327805 */ /* 0x000fe4000001ff00 */
[----:B------:R-:W-:Y:S01]  /*3ac0*/  CS2R R48, SRZ ;  /* 0x0000000000307805 */ /* 0x000fe2000001ff00 */
        /* <DEDUP_REMOVED lines=23> */
[----:B------:R-:W-:Y:S02]  /*3c40*/  CS2R R22, SRZ ;  /* 0x0000000000167805 */ /* 0x000fe4000001ff00 */
[----:B------:R-:W-:Y:S02]  /*3c50*/  CS2R R24, SRZ ;  /* 0x0000000000187805 */ /* 0x000fe4000001ff00 */
[----:B------:R-:W-:Y:S02]  /*3c60*/  CS2R R26, SRZ ;  /* 0x00000000001a7805 */ /* 0x000fe4000001ff00 */
[----:B0-----:R-:W-:-:S07]  /*3c70*/  MOV R28, RZ ;  /* 0x000000ff001c7202 */ /* 0x001fce0000000f00 */
.L_x_31:
[----:B------:R-:W-:Y:S01]  /*3c80*/  SHF.L.U32 R29, R0, 0x6, RZ ;  /* 0x00000006001d7819 */ /* 0x000fe200000006ff */
[----:B------:R-:W-:Y:S05]  /*3c90*/  WARPSYNC.ALL ;  /* 0x0000000000007948 */ /* 0x000fea0003800000 */
[----:B0-----:R-:W0:Y:S01]  /*3ca0*/  S2R R2, SR_TID.X ;  /* 0x0000000000027919 */ /* 0x001e220000002100 */
[----:B------:R-:W-:Y:S01]  /*3cb0*/  BSSY.RECONVERGENT B0, `(.L_x_23) ;  /* 0x0000030000007945 */ /* 0x000fe20003800200 */
[----:B------:R-:W-:Y:S06]  /*3cc0*/  BAR.SYNC.DEFER_BLOCKING 0x0 ;  /* 0x0000000000007b1d */ /* 0x000fec0000010000 */
[----:B------:R1:W-:Y:S02]  /*3cd0*/  STL [R1+0x804], R29 ;  /* 0x0008041d01007387 */ /* 0x0003e40000100800 */
.L_x_27:
[----:B01----:R-:W0:Y:S01]  /*3ce0*/  LDL R29, [R1+0x804] ;  /* 0x00080400011d7983 */ /* 0x003e220000100800 */
[----:B------:R-:W1:Y:S01]  /*3cf0*/  LDC R60, c[0x0][0x3a8] ;  /* 0x0000ea00ff3c7b82 */ /* 0x000e620000000800 */
[----:B------:R-:W-:Y:S01]  /*3d00*/  BSSY.RECONVERGENT B1, `(.L_x_24) ;  /* 0x0000026000017945 */ /* 0x000fe20003800200 */
[----:B0-----:R-:W-:-:S04]  /*3d10*/  LEA.HI R29, R2, R29, RZ, 0x1a ;  /* 0x0000001d021d7211 */ /* 0x001fc800078fd0ff */
[----:B-1----:R-:W-:-:S13]  /*3d20*/  ISETP.GE.AND P0, PT, R29, R60, PT ;  /* 0x0000003c1d00720c */ /* 0x002fda0003f06270 */
[----:B------:R-:W-:Y:S05]  /*3d30*/  @P0 BRA `(.L_x_25) ;  /* 0x0000000000640947 */ /* 0x000fea0003800000 */
[----:B------:R-:W0:Y:S01]  /*3d40*/  S2UR UR5, SR_CgaCtaId ;  /* 0x00000000000579c3 */ /* 0x000e220000008800 */
[----:B------:R-:W-:Y:S01]  /*3d50*/  UMOV UR4, 0x400 ;  /* 0x0000040000047882 */ /* 0x000fe20000000000 */
[----:B------:R-:W1:Y:S01]  /*3d60*/  LDCU UR6, c[0x0][0x3ac] ;  /* 0x00007580ff0677ac */ /* 0x000e620008000800 */
[----:B------:R-:W-:Y:S02]  /*3d70*/  SHF.L.U32 R29, R2, 0x1, RZ ;  /* 0x00000001021d7819 */ /* 0x000fe400000006ff */
[----:B------:R-:W-:Y:S01]  /*3d80*/  SHF.R.U32.HI R31, RZ, 0x6, R2 ;  /* 0x00000006ff1f7819 */ /* 0x000fe20000011602 */
[----:B------:R-:W-:Y:S01]  /*3d90*/  UIADD3 UR4, UPT, UPT, UR4, 0x2000, URZ ;  /* 0x0000200004047890 */ /* 0x000fe2000fffe0ff */
[----:B------:R-:W-:Y:S01]  /*3da0*/  LOP3.LUT R29, R29, 0x7e, RZ, 0xc0, !PT ;  /* 0x0000007e1d1d7812 */ /* 0x000fe200078ec0ff */
[----:B------:R-:W2:Y:S02]  /*3db0*/  S2UR UR7, SR_CTAID.X ;  /* 0x00000000000779c3 */ /* 0x000ea40000002500 */
[----:B0-----:R-:W-:-:S06]  /*3dc0*/  ULEA UR4, UR5, UR4, 0x18 ;  /* 0x0000000405047291 */ /* 0x001fcc000f8ec0ff */
[----:B------:R-:W-:Y:S02]  /*3dd0*/  LEA R30, R31, UR4, 0x7 ;  /* 0x000000041f1e7c11 */ /* 0x000fe4000f8e38ff */
[----:B------:R-:W-:Y:S01]  /*3de0*/  LEA R31, R0, R31, 0x6 ;  /* 0x0000001f001f7211 */ /* 0x000fe200078e30ff */
[----:B--2---:R-:W-:Y:S01]  /*3df0*/  IMAD R60, R60, UR7, RZ ;  /* 0x000000073c3c7c24 */ /* 0x004fe2000f8e02ff */
[----:B------:R-:W-:Y:S01]  /*3e00*/  IADD3 R29, PT, PT, R30, R29, RZ ;  /* 0x0000001d1e1d7210 */ /* 0x000fe20007ffe0ff */
[----:B------:R-:W0:Y:S01]  /*3e10*/  LDCU.64 UR4, c[0x0][0x390] ;  /* 0x00007200ff0477ac */ /* 0x000e220008000a00 */
[----:B------:R-:W-:Y:S01]  /*3e20*/  LOP3.LUT R30, R2, 0x3f, RZ, 0xc0, !PT ;  /* 0x0000003f021e7812 */ /* 0x000fe200078ec0ff */
[----:B-1----:R-:W-:-:S04]  /*3e30*/  IMAD R60, R60, UR6, RZ ;  /* 0x000000063c3c7c24 */ /* 0x002fc8000f8e02ff */
[----:B------:R-:W-:-:S05]  /*3e40*/  IMAD R31, R31, UR6, R30 ;  /* 0x000000061f1f7c24 */ /* 0x000fca000f8e021e */
[----:B------:R-:W-:Y:S02]  /*3e50*/  SHF.R.S32.HI R30, RZ, 0x1f, R31 ;  /* 0x0000001fff1e7819 */ /* 0x000fe4000001141f */
[----:B------:R-:W-:-:S04]  /*3e60*/  IADD3 R31, P0, PT, R60, R31, RZ ;  /* 0x0000001f3c1f7210 */ /* 0x000fc80007f1e0ff */
[----:B------:R-:W-:Y:S02]  /*3e70*/  LEA.HI.X.SX32 R60, R60, R30, 0x1, P0 ;  /* 0x0000001e3c3c7211 */ /* 0x000fe400000f0eff */
[----:B0-----:R-:W-:-:S04]  /*3e80*/  LEA R30, P0, R31, UR4, 0x1 ;  /* 0x000000041f1e7c11 */ /* 0x001fc8000f8008ff */
[----:B------:R-:W-:-:S05]  /*3e90*/  LEA.HI.X R31, R31, UR5, R60, 0x1, P0 ;  /* 0x000000051f1f7c11 */ /* 0x000fca00080f0c3c */
[----:B------:R-:W2:Y:S04]  /*3ea0*/  LDG.E.U16.CONSTANT R30, desc[UR8][R30.64] ;  /* 0x000000081e1e7981 */ /* 0x000ea8000c1e9500 */
[----:B--2---:R1:W-:Y:S01]  /*3eb0*/  STS.U16 [R29], R30 ;  /* 0x0000001e1d007388 */ /* 0x0043e20000000400 */
[----:B------:R-:W-:Y:S05]  /*3ec0*/  BRA `(.L_x_26) ;  /* 0x0000000000247947 */ /* 0x000fea0003800000 */
.L_x_25:
[----:B------:R-:W0:Y:S01]  /*3ed0*/  S2UR UR5, SR_CgaCtaId ;  /* 0x00000000000579c3 */ /* 0x000e220000008800 */
[----:B------:R-:W-:Y:S01]  /*3ee0*/  UMOV UR4, 0x400 ;  /* 0x0000040000047882 */ /* 0x000fe20000000000 */
[----:B------:R-:W-:Y:S01]  /*3ef0*/  SHF.L.U32 R30, R2, 0x1, RZ ;  /* 0x00000001021e7819 */ /* 0x000fe200000006ff */
[----:B------:R-:W-:-:S03]  /*3f00*/  UIADD3 UR4, UPT, UPT, UR4, 0x2000, URZ ;  /* 0x0000200004047890 */ /* 0x000fc6000fffe0ff */
[C---:B------:R-:W-:Y:S02]  /*3f10*/  LOP3.LUT R29, R30.reuse, 0xffffff80, RZ, 0xc0, !PT ;  /* 0xffffff801e1d7812 */ /* 0x040fe400078ec0ff */
[----:B------:R-:W-:Y:S01]  /*3f20*/  LOP3.LUT R30, R30, 0x7e, RZ, 0xc0, !PT ;  /* 0x0000007e1e1e7812 */ /* 0x000fe200078ec0ff */
[----:B0-----:R-:W-:-:S06]  /*3f30*/  ULEA UR4, UR5, UR4, 0x18 ;  /* 0x0000000405047291 */ /* 0x001fcc000f8ec0ff */
[----:B------:R-:W-:-:S05]  /*3f40*/  IADD3 R29, PT, PT, R30, UR4, R29 ;  /* 0x000000041e1d7c10 */ /* 0x000fca000fffe01d */
[----:B------:R0:W-:Y:S02]  /*3f50*/  STS.U16 [R29], RZ ;  /* 0x000000ff1d007388 */ /* 0x0001e40000000400 */
.L_x_26:
[----:B------:R-:W-:Y:S05]  /*3f60*/  BSYNC.RECONVERGENT B1 ;  /* 0x0000000000017941 */ /* 0x000fea0003800200 */
.L_x_24:
[----:B------:R-:W2:Y:S02]  /*3f70*/  LDCU UR4, c[0x0][0x360] ;  /* 0x00006c00ff0477ac */ /* 0x000ea40008000800 */
[----:B--2---:R-:W-:-:S04]  /*3f80*/  IADD3 R2, PT, PT, R2, UR4, RZ ;  /* 0x0000000402027c10 */ /* 0x004fc8000fffe0ff */
[----:B------:R-:W-:-:S13]  /*3f90*/  ISETP.GE.U32.AND P0, PT, R2, 0x1000, PT ;  /* 0x000010000200780c */ /* 0x000fda0003f06070 */
[----:B------:R-:W-:Y:S05]  /*3fa0*/  @!P0 BRA `(.L_x_27) ;  /* 0xfffffffc004c8947 */ /* 0x000fea000383ffff */
[----:B------:R-:W-:Y:S05]  /*3fb0*/  BSYNC.RECONVERGENT B0 ;  /* 0x0000000000007941 */ /* 0x000fea0003800200 */
.L_x_23:
[----:B------:R-:W-:Y:S06]  /*3fc0*/  BAR.SYNC.DEFER_BLOCKING 0x0 ;  /* 0x0000000000007b1d */ /* 0x000fec0000010000 */
[----:B------:R-:W2:Y:S01]  /*3fd0*/  LDCU UR7, c[0x0][0x3a8] ;  /* 0x00007500ff0777ac */ /* 0x000ea20008000800 */
[----:B------:R-:W-:-:S05]  /*3fe0*/  UMOV UR4, URZ ;  /* 0x000000ff00047c82 */ /* 0x000fca0008000000 */
.L_x_30:
[----:B01---5:R-:W-:Y:S01]  /*3ff0*/  LEA R29, R0, UR4, 0x6 ;  /* 0x00000004001d7c11 */ /* 0x023fe2000f8e30ff */
[----:B------:R-:W-:Y:S01]  /*4000*/  BSSY.RECONVERGENT B0, `(.L_x_28) ;  /* 0x00000b9000007945 */ /* 0x000fe20003800200 */
[----:B--2---:R-:W-:-:S04]  /*4010*/  MOV R2, UR7 ;  /* 0x0000000700027c02 */ /* 0x004fc80008000f00 */
[----:B------:R-:W-:-:S13]  /*4020*/  ISETP.GE.AND P0, PT, R29, R2, PT ;  /* 0x000000021d00720c */ /* 0x000fda0003f06270 */
[----:B------:R-:W-:Y:S05]  /*4030*/  @P0 BRA `(.L_x_29) ;  /* 0x0000000800d40947 */ /* 0x000fea0003800000 */
[----:B------:R0:W-:Y:S04]  /*4040*/  STL [R1+0x844], R2 ;  /* 0x0008440201007387 */ /* 0x0001e80000100800 */
[----:B0-----:R-:W2:Y:S01]  /*4050*/  LDL.LU R2, [R1+0x81c] ;  /* 0x00081c0001027983 */ /* 0x001ea20000300800 */
[----:B------:R-:W-:-:S06]  /*4060*/  LEA R29, R29, R1, 0x2 ;  /* 0x000000011d1d7211 */ /* 0x000fcc00078e10ff */
[----:B------:R-:W3:Y:S04]  /*4070*/  LDL R29, [R29] ;  /* 0x000000001d1d7983 */ /* 0x000ee80000100800 */
[----:B--2---:R0:W-:Y:S04]  /*4080*/  STL [R1+0x848], R2 ;  /* 0x0008480201007387 */ /* 0x0041e80000100800 */
[----:B0-----:R-:W2:Y:S01]  /*4090*/  LDL.LU R2, [R1+0x818] ;  /* 0x0008180001027983 */ /* 0x001ea20000300800 */
[----:B------:R-:W0:Y:S01]  /*40a0*/  S2UR UR6, SR_CgaCtaId ;  /* 0x00000000000679c3 */ /* 0x000e220000008800 */
[----:B------:R-:W-:-:S02]  /*40b0*/  UMOV UR5, 0x400 ;  /* 0x0000040000057882 */ /* 0x000fc40000000000 */
[----:B------:R-:W-:-:S04]  /*40c0*/  UIADD3 UR5, UPT, UPT, UR5, 0x2000, URZ ;  /* 0x0000200005057890 */ /* 0x000fc8000fffe0ff */
[----:B0-----:R-:W-:-:S04]  /*40d0*/  ULEA UR5, UR6, UR5, 0x18 ;  /* 0x0000000506057291 */ /* 0x001fc8000f8ec0ff */
[----:B------:R-:W-:-:S09]  /*40e0*/  ULEA UR5, UR4, UR5, 0x7 ;  /* 0x0000000504057291 */ /* 0x000fd2000f8e38ff */
[----:B------:R-:W0:Y:S02]  /*40f0*/  LDS.64 R30, [UR5] ;  /* 0x00000005ff1e7984 */ /* 0x000e240008000a00 */
[--C-:B0-----:R-:W-:Y:S02]  /*4100*/  HADD2.F32 R60, -RZ, R30.reuse.H0_H0 ;  /* 0x2000001eff3c7230 */ /* 0x101fe40000004100 */
[----:B------:R-:W-:-:S05]  /*4110*/  HADD2.F32 R30, -RZ, R30.H1_H1 ;  /* 0x3000001eff1e7230 */ /* 0x000fca0000004100 */
[----:B---3--:R-:W-:Y:S01]  /*4120*/  FFMA R27, R29, R30, R27 ;  /* 0x0000001e1d1b7223 */ /* 0x008fe2000000001b */
[--C-:B------:R-:W-:Y:S02]  /*4130*/  HADD2.F32 R30, -RZ, R31.reuse.H0_H0 ;  /* 0x2000001fff1e7230 */ /* 0x100fe40000004100 */
[----:B------:R-:W-:-:S03]  /*4140*/  HADD2.F32 R31, -RZ, R31.H1_H1 ;  /* 0x3000001fff1f7230 */ /* 0x000fc60000004100 */
[C---:B------:R-:W-:Y:S02]  /*4150*/  FFMA R26, R29.reuse, R30, R26 ;  /* 0x0000001e1d1a7223 */ /* 0x040fe4000000001a */
[C---:B------:R-:W-:Y:S02]  /*4160*/  FFMA R25, R29.reuse, R31, R25 ;  /* 0x0000001f1d197223 */ /* 0x040fe40000000019 */
[----:B------:R-:W0:Y:S04]  /*4170*/  LDS.64 R30, [UR5+0x8] ;  /* 0x00000805ff1e7984 */ /* 0x000e280008000a00 */
[----:B--2---:R1:W-:Y:S04]  /*4180*/  STL [R1+0x84c], R2 ;  /* 0x00084c0201007387 */ /* 0x0043e80000100800 */
[----:B-1----:R-:W2:Y:S01]  /*4190*/  LDL.LU R2, [R1+0x810] ;  /* 0x0008100001027983 */ /* 0x002ea20000300800 */
[----:B------:R-:W-:Y:S01]  /*41a0*/  FFMA R28, R29, R60, R28 ;  /* 0x0000003c1d1c7223 */ /* 0x000fe2000000001c */
[----:B0-----:R-:W-:-:S02]  /*41b0*/  HADD2.F32 R60, -RZ, R30.H0_H0 ;  /* 0x2000001eff3c7230 */ /* 0x001fc40000004100 */
[----:B------:R-:W-:-:S05]  /*41c0*/  HADD2.F32 R30, -RZ, R30.H1_H1 ;  /* 0x3000001eff1e7230 */ /* 0x000fca0000004100 */
[----:B------:R-:W-:Y:S01]  /*41d0*/  FFMA R23, R29, R30, R23 ;  /* 0x0000001e1d177223 */ /* 0x000fe20000000017 */
[--C-:B------:R-:W-:Y:S02]  /*41e0*/  HADD2.F32 R30, -RZ, R31.reuse.H0_H0 ;  /* 0x2000001fff1e7230 */ /* 0x100fe40000004100 */
[----:B------:R-:W-:-:S03]  /*41f0*/  HADD2.F32 R31, -RZ, R31.H1_H1 ;  /* 0x3000001fff1f7230 */ /* 0x000fc60000004100 */
[C---:B------:R-:W-:Y:S02]  /*4200*/  FFMA R22, R29.reuse, R30, R22 ;  /* 0x0000001e1d167223 */ /* 0x040fe40000000016 */
[C---:B------:R-:W-:Y:S02]  /*4210*/  FFMA R21, R29.reuse, R31, R21 ;  /* 0x0000001f1d157223 */ /* 0x040fe40000000015 */
[----:B------:R-:W0:Y:S01]  /*4220*/  LDS.64 R30, [UR5+0x10] ;  /* 0x00001005ff1e7984 */ /* 0x000e220008000a00 */
[----:B------:R-:W-:Y:S01]  /*4230*/  FFMA R24, R29, R60, R24 ;  /* 0x0000003c1d187223 */ /* 0x000fe20000000018 */
[--C-:B0-----:R-:W-:Y:S02]  /*4240*/  HADD2.F32 R60, -RZ, R30.reuse.H0_H0 ;  /* 0x2000001eff3c7230 */ /* 0x101fe40000004100 */
        /* <DEDUP_REMOVED lines=19> */
[C---:B------:R-:W-:Y:S01]  /*4380*/  FFMA R11, R29.reuse, R30, R11 ;  /* 0x0000001e1d0b7223 */ /* 0x040fe2000000000b */
[--C-:B------:R-:W-:Y:S02]  /*4390*/  HADD2.F32 R30, -RZ, R31.reuse.H0_H0 ;  /* 0x2000001fff1e7230 */ /* 0x100fe40000004100 */
[----:B------:R-:W-:Y:S01]  /*43a0*/  HADD2.F32 R31, -RZ, R31.H1_H1 ;  /* 0x3000001fff1f7230 */ /* 0x000fe20000004100 */
[----:B--2---:R0:W-:Y:S04]  /*43b0*/  STL [R1+0x850], R2 ;  /* 0x0008500201007387 */ /* 0x0041e80000100800 */
[----:B0-----:R-:W2:Y:S01]  /*43c0*/  LDL.LU R2, [R1+0x80c] ;  /* 0x00080c0001027983 */ /* 0x001ea20000300800 */
[C---:B------:R-:W-:Y:S01]  /*43d0*/  FFMA R10, R29.reuse, R30, R10 ;  /* 0x0000001e1d0a7223 */ /* 0x040fe2000000000a */
[----:B------:R-:W-:-:S02]  /*43e0*/  FFMA R9, R29, R31, R9 ;  /* 0x0000001f1d097223 */ /* 0x000fc40000000009 */
        /* <DEDUP_REMOVED lines=36> */
[----:B------:R-:W0:Y:S04]  /*4630*/  LDS.64 R30, [UR5+0x48] ;  /* 0x00004805ff1e7984 */ /* 0x000e280008000a00 */
[----:B--2---:R1:W-:Y:S04]  /*4640*/  STL [R1+0x854], R2 ;  /* 0x0008540201007387 */ /* 0x0043e80000100800 */
[----:B-1----:R-:W2:Y:S04]  /*4650*/  LDL.LU R2, [R1+0x808] ;  /* 0x0008080001027983 */ /* 0x002ea80000300800 */
[----:B------:R1:W-:Y:S04]  /*4660*/  STL [R1+0x840], R0 ;  /* 0x0008400001007387 */ /* 0x0003e80000100800 */
[----:B-1----:R-:W3:Y:S01]  /*4670*/  LDL.LU R0, [R1+0x800] ;  /* 0x0008000001007983 */ /* 0x002ee20000300800 */
        /* <DEDUP_REMOVED lines=42> */
[C---:B------:R-:W-:Y:S01]  /*4920*/  FFMA R61, R29.reuse, R30, R61 ;  /* 0x0000001e1d3d7223 */ /* 0x040fe2000000003d */
[C---:B------:R-:W-:Y:S01]  /*4930*/  FFMA R58, R29.reuse, R60, R58 ;  /* 0x0000003c1d3a7223 */ /* 0x040fe2000000003a */
[----:B---3--:R-:W-:Y:S02]  /*4940*/  FFMA R0, R29, R31, R0 ;  /* 0x0000001f1d007223 */ /* 0x008fe40000000000 */
[----:B------:R-:W0:Y:S04]  /*4950*/  LDS.64 R30, [UR5+0x70] ;  /* 0x00007005ff1e7984 */ /* 0x000e280008000a00 */
[----:B------:R1:W-:Y:S04]  /*4960*/  STL [R1+0x800], R0 ;  /* 0x0008000001007387 */ /* 0x0003e80000100800 */
[----:B-1----:R-:W3:Y:S01]  /*4970*/  LDL.LU R0, [R1+0x820] ;  /* 0x0008200001007983 */ /* 0x002ee20000300800 */
[----:B0-----:R-:W-:-:S05]  /*4980*/  HADD2.F32 R60, -RZ, R30.H0_H0 ;  /* 0x2000001eff3c7230 */ /* 0x001fca0000004100 */
[----:B--2---:R-:W-:-:S05]  /*4990*/  FFMA R2, R29, R60, R2 ;  /* 0x0000003c1d027223 */ /* 0x004fca0000000002 */
[----:B------:R0:W-:Y:S04]  /*49a0*/  STL [R1+0x808], R2 ;  /* 0x0008080201007387 */ /* 0x0001e80000100800 */
[----:B0-----:R-:W2:Y:S01]  /*49b0*/  LDL.LU R2, [R1+0x854] ;  /* 0x0008540001027983 */ /* 0x001ea20000300800 */
[----:B------:R-:W-:-:S03]  /*49c0*/  HADD2.F32 R30, -RZ, R30.H1_H1 ;  /* 0x3000001eff1e7230 */ /* 0x000fc60000004100 */
[----:B------:R-:W4:Y:S02]  /*49d0*/  LDL.LU R60, [R1+0x814] ;  /* 0x00081400013c7983 */ /* 0x000f240000300800 */
[----:B--2---:R-:W-:-:S05]  /*49e0*/  FFMA R2, R29, R30, R2 ;  /* 0x0000001e1d027223 */ /* 0x004fca0000000002 */
[----:B------:R0:W-:Y:S04]  /*49f0*/  STL [R1+0x80c], R2 ;  /* 0x00080c0201007387 */ /* 0x0001e80000100800 */
[----:B0-----:R-:W2:Y:S01]  /*4a00*/  LDL.LU R2, [R1+0x850] ;  /* 0x0008500001027983 */ /* 0x001ea20000300800 */
[--C-:B------:R-:W-:Y:S02]  /*4a10*/  HADD2.F32 R30, -RZ, R31.reuse.H0_H0 ;  /* 0x2000001fff1e7230 */ /* 0x100fe40000004100 */
[----:B------:R-:W-:-:S05]  /*4a20*/  HADD2.F32 R31, -RZ, R31.H1_H1 ;  /* 0x3000001fff1f7230 */ /* 0x000fca0000004100 */
[C---:B----4-:R-:W-:Y:S01]  /*4a30*/  FFMA R60, R29.reuse, R31, R60 ;  /* 0x0000001f1d3c7223 */ /* 0x050fe2000000003c */
[----:B--2---:R-:W-:Y:S02]  /*4a40*/  FFMA R2, R29, R30, R2 ;  /* 0x0000001e1d027223 */ /* 0x004fe40000000002 */
[----:B------:R-:W0:Y:S04]  /*4a50*/  LDS.64 R30, [UR5+0x78] ;  /* 0x00007805ff1e7984 */ /* 0x000e280008000a00 */
[----:B------:R1:W-:Y:S04]  /*4a60*/  STL [R1+0x810], R2 ;  /* 0x0008100201007387 */ /* 0x0003e80000100800 */
[----:B-1----:R-:W2:Y:S04]  /*4a70*/  LDL.LU R2, [R1+0x84c] ;  /* 0x00084c0001027983 */ /* 0x002ea80000300800 */
[----:B------:R0:W-:Y:S02]  /*4a80*/  STL [R1+0x814], R60 ;  /* 0x0008143c01007387 */ /* 0x0001e40000100800 */
[----:B0-----:R-:W-:-:S05]  /*4a90*/  HADD2.F32 R60, -RZ, R30.H0_H0 ;  /* 0x2000001eff3c7230 */ /* 0x001fca0000004100 */
[----:B--2---:R-:W-:-:S05]  /*4aa0*/  FFMA R2, R29, R60, R2 ;  /* 0x0000003c1d027223 */ /* 0x004fca0000000002 */
[----:B------:R0:W-:Y:S04]  /*4ab0*/  STL [R1+0x818], R2 ;  /* 0x0008180201007387 */ /* 0x0001e80000100800 */
[----:B0-----:R-:W2:Y:S04]  /*4ac0*/  LDL.LU R2, [R1+0x848] ;  /* 0x0008480001027983 */ /* 0x001ea80000300800 */
[----:B------:R-:W4:Y:S01]  /*4ad0*/  LDL.LU R60, [R1+0x824] ;  /* 0x00082400013c7983 */ /* 0x000f220000300800 */
[----:B------:R-:W-:-:S05]  /*4ae0*/  HADD2.F32 R30, -RZ, R30.H1_H1 ;  /* 0x3000001eff1e7230 */ /* 0x000fca0000004100 */
[----:B--2---:R-:W-:Y:S01]  /*4af0*/  FFMA R2, R29, R30, R2 ;  /* 0x0000001e1d027223 */ /* 0x004fe20000000002 */
[--C-:B------:R-:W-:Y:S02]  /*4b00*/  HADD2.F32 R30, -RZ, R31.reuse.H0_H0 ;  /* 0x2000001fff1e7230 */ /* 0x100fe40000004100 */
[----:B------:R-:W-:-:S03]  /*4b10*/  HADD2.F32 R31, -RZ, R31.H1_H1 ;  /* 0x3000001fff1f7230 */ /* 0x000fc60000004100 */
[C---:B---3--:R-:W-:Y:S01]  /*4b20*/  FFMA R0, R29.reuse, R30, R0 ;  /* 0x0000001e1d007223 */ /* 0x048fe20000000000 */
[----:B------:R0:W-:Y:S01]  /*4b30*/  STL [R1+0x81c], R2 ;  /* 0x00081c0201007387 */ /* 0x0001e20000100800 */
[----:B----4-:R-:W-:-:S03]  /*4b40*/  FFMA R60, R29, R31, R60 ;  /* 0x0000001f1d3c7223 */ /* 0x010fc6000000003c */
[----:B0-----:R0:W5:Y:S04]  /*4b50*/  LDL.LU R2, [R1+0x844] ;  /* 0x0008440001027983 */ /* 0x0011680000300800 */
[----:B------:R1:W-:Y:S04]  /*4b60*/  STL [R1+0x820], R0 ;  /* 0x0008200001007387 */ /* 0x0003e80000100800 */
[----:B-1----:R0:W5:Y:S04]  /*4b70*/  LDL.LU R0, [R1+0x840] ;  /* 0x0008400001007983 */ /* 0x0021680000300800 */
[----:B------:R0:W-:Y:S02]  /*4b80*/  STL [R1+0x824], R60 ;  /* 0x0008243c01007387 */ /* 0x0001e40000100800 */
.L_x_29:
[----:B------:R-:W-:Y:S05]  /*4b90*/  BSYNC.RECONVERGENT B0 ;  /* 0x0000000000007941 */ /* 0x000fea0003800200 */
.L_x_28:
[----:B------:R-:W-:-:S04]  /*4ba0*/  UIADD3 UR4, UPT, UPT, UR4, 0x1, URZ ;  /* 0x0000000104047890 */ /* 0x000fc8000fffe0ff */
[----:B------:R-:W-:-:S09]  /*4bb0*/  UISETP.NE.AND UP0, UPT, UR4, 0x40, UPT ;  /* 0x000000400400788c */ /* 0x000fd2000bf05270 */
[----:B------:R-:W-:Y:S05]  /*4bc0*/  BRA.U UP0, `(.L_x_30) ;  /* 0xfffffff500087547 */ /* 0x000fea000b83ffff */
[----:B-----5:R-:W-:Y:S02]  /*4bd0*/  IADD3 R29, PT, PT, R2, 0x3f, RZ ;  /* 0x0000003f021d7810 */ /* 0x020fe40007ffe0ff */
[----:B------:R-:W-:Y:S02]  /*4be0*/  IADD3 R0, PT, PT, R0, 0x1, RZ ;  /* 0x0000000100007810 */ /* 0x000fe40007ffe0ff */
[----:B------:R-:W-:-:S04]  /*4bf0*/  SHF.R.U32.HI R29, RZ, 0x6, R29 ;  /* 0x00000006ff1d7819 */ /* 0x000fc8000001161d */
[----:B------:R-:W-:-:S13]  /*4c00*/  ISETP.NE.AND P0, PT, R0, R29, PT ;  /* 0x0000001d0000720c */ /* 0x000fda0003f05270 */
[----:B------:R-:W-:Y:S05]  /*4c10*/  @P0 BRA `(.L_x_31) ;  /* 0xfffffff000180947 */ /* 0x000fea000383ffff */
[----:B------:R1:W-:Y:S01]  /*4c20*/  STL [R1+0x850], R56 ;  /* 0x0008503801007387 */ /* 0x0003e20000100800 */
[----:B------:R-:W-:Y:S01]  /*4c30*/  F2FP.F16.F32.PACK_AB R17, R17, R18 ;  /* 0x000000121111723e */ /* 0x000fe200000000ff */
[----:B------:R-:W2:Y:S01]  /*4c40*/  S2UR UR7, SR_CTAID.X ;  /* 0x00000000000779c3 */ /* 0x000ea20000002500 */
[----:B------:R-:W-:Y:S01]  /*4c50*/  F2FP.F16.F32.PACK_AB R20, R19, R20 ;  /* 0x000000141314723e */ /* 0x000fe200000000ff */
[----:B------:R-:W3:Y:S01]  /*4c60*/  LDCU UR6, c[0x0][0x3ac] ;  /* 0x00007580ff0677ac */ /* 0x000ee20008000800 */
[----:B------:R-:W-:Y:S01]  /*4c70*/  F2FP.F16.F32.PACK_AB R21, R21, R22 ;  /* 0x000000161515723e */ /* 0x000fe200000000ff */
[----:B------:R-:W4:Y:S01]  /*4c80*/  LDCU.64 UR4, c[0x0][0x398] ;  /* 0x00007300ff0477ac */ /* 0x000f220008000a00 */
[----:B-1----:R-:W5:Y:S04]  /*4c90*/  LDL.LU R56, [R1+0x824] ;  /* 0x0008240001387983 */ /* 0x002f680000300800 */
[----:B------:R1:W-:Y:S04]  /*4ca0*/  STL [R1+0x84c], R57 ;  /* 0x00084c3901007387 */ /* 0x0003e80000100800 */
[----:B-1----:R-:W5:Y:S04]  /*4cb0*/  LDL.LU R57, [R1+0x820] ;  /* 0x0008200001397983 */ /* 0x002f680000300800 */
[----:B------:R1:W-:Y:S04]  /*4cc0*/  STL [R1+0x848], R58 ;  /* 0x0008483a01007387 */ /* 0x0003e80000100800 */
[----:B-1----:R-:W3:Y:S04]  /*4cd0*/  LDL.LU R58, [R1+0x81c] ;  /* 0x00081c00013a7983 */ /* 0x002ee80000300800 */
[----:B------:R1:W-:Y:S04]  /*4ce0*/  STL [R1+0x844], R59 ;  /* 0x0008443b01007387 */ /* 0x0003e80000100800 */
[----:B-1----:R-:W3:Y:S04]  /*4cf0*/  LDL.LU R59, [R1+0x818] ;  /* 0x00081800013b7983 */ /* 0x002ee80000300800 */
[----:B------:R1:W-:Y:S04]  /*4d00*/  STL [R1+0x840], R61 ;  /* 0x0008403d01007387 */ /* 0x0003e80000100800 */
[----:B-1----:R-:W4:Y:S04]  /*4d10*/  LDL.LU R61, [R1+0x814] ;  /* 0x00081400013d7983 */ /* 0x002f280000300800 */
[----:B------:R-:W4:Y:S04]  /*4d20*/  LDL.LU R31, [R1+0x810] ;  /* 0x00081000011f7983 */ /* 0x000f280000300800 */
[----:B0-----:R-:W2:Y:S01]  /*4d30*/  LDL R60, [R1+0x834] ;  /* 0x00083400013c7983 */ /* 0x001ea20000100800 */
[----:B-----5:R-:W-:-:S03]  /*4d40*/  F2FP.F16.F32.PACK_AB R30, R56, R57 ;  /* 0x00000039381e723e */ /* 0x020fc600000000ff */
[----:B------:R-:W5:Y:S04]  /*4d50*/  LDL.LU R56, [R1+0x850] ;  /* 0x0008500001387983 */ /* 0x000f680000300800 */
[----:B------:R-:W5:Y:S01]  /*4d60*/  LDL.LU R57, [R1+0x84c] ;  /* 0x00084c0001397983 */ /* 0x000f620000300800 */
[----:B---3--:R-:W-:-:S03]  /*4d70*/  F2FP.F16.F32.PACK_AB R29, R58, R59 ;  /* 0x0000003b3a1d723e */ /* 0x008fc600000000ff */
[----:B------:R-:W3:Y:S04]  /*4d80*/  LDL.LU R58, [R1+0x848] ;  /* 0x00084800013a7983 */ /* 0x000ee80000300800 */
[----:B------:R-:W3:Y:S01]  /*4d90*/  LDL.LU R59, [R1+0x844] ;  /* 0x00084400013b7983 */ /* 0x000ee20000300800 */
[----:B----4-:R-:W-:-:S03]  /*4da0*/  F2FP.F16.F32.PACK_AB R0, R61, R31 ;  /* 0x0000001f3d00723e */ /* 0x010fc600000000ff */
[----:B------:R-:W4:Y:S04]  /*4db0*/  LDL.LU R61, [R1+0x840] ;  /* 0x00084000013d7983 */ /* 0x000f280000300800 */
[----:B------:R-:W5:Y:S01]  /*4dc0*/  LDL R18, [R1+0x830] ;  /* 0x0008300001127983 */ /* 0x000f620000100800 */
[----:B------:R-:W-:Y:S02]  /*4dd0*/  F2FP.F16.F32.PACK_AB R23, R23, R24 ;  /* 0x000000181717723e */ /* 0x000fe400000000ff */
[----:B------:R-:W-:Y:S01]  /*4de0*/  F2FP.F16.F32.PACK_AB R25, R25, R26 ;  /* 0x0000001a1919723e */ /* 0x000fe200000000ff */
[----:B------:R-:W0:Y:S01]  /*4df0*/  S2R R31, SR_TID.X ;  /* 0x00000000001f7919 */ /* 0x000e220000002100 */
[----:B--2---:R-:W-:-:S04]  /*4e00*/  IMAD R22, R2, UR7, RZ ;  /* 0x0000000702167c24 */ /* 0x004fc8000f8e02ff */
[----:B------:R-:W-:Y:S01]  /*4e10*/  IMAD R22, R22, UR6, RZ ;  /* 0x0000000616167c24 */ /* 0x000fe2000f8e02ff */
[----:B0-----:R-:W-:-:S04]  /*4e20*/  SHF.R.U32.HI R19, RZ, 0x2, R31 ;  /* 0x00000002ff137819 */ /* 0x001fc8000001161f */
[----:B------:R-:W-:Y:S02]  /*4e30*/  LOP3.LUT R19, R19, 0x38, RZ, 0xc0, !PT ;  /* 0x0000003813137812 */ /* 0x000fe400078ec0ff */
[----:B------:R-:W-:Y:S02]  /*4e40*/  SHF.R.S32.HI R24, RZ, 0x1f, R22 ;  /* 0x0000001fff187819 */ /* 0x000fe40000011416 */
[----:B------:R-:W-:Y:S02]  /*4e50*/  F2FP.F16.F32.PACK_AB R27, R27, R28 ;  /* 0x0000001c1b1b723e */ /* 0x000fe400000000ff */
[----:B-----5:R-:W-:-:S04]  /*4e60*/  IADD3 R19, PT, PT, R19, R18, RZ ;  /* 0x0000001213137210 */ /* 0x020fc80007ffe0ff */
[----:B------:R-:W-:Y:S02]  /*4e70*/  LEA R19, R60, R19, 0x6 ;  /* 0x000000133c137211 */ /* 0x000fe400078e30ff */
[----:B------:R-:W2:Y:S03]  /*4e80*/  LDL.LU R60, [R1+0x808] ;  /* 0x00080800013c7983 */ /* 0x000ea60000300800 */
[----:B------:R-:W-:Y:S01]  /*4e90*/  IMAD R19, R19, UR6, RZ ;  /* 0x0000000613137c24 */ /* 0x000fe2000f8e02ff */
[----:B------:R-:W2:Y:S04]  /*4ea0*/  LDL.LU R28, [R1+0x80c] ;  /* 0x00080c00011c7983 */ /* 0x000ea80000300800 */
[----:B------:R-:W-:-:S02]  /*4eb0*/  SHF.R.S32.HI R18, RZ, 0x1f, R19 ;  /* 0x0000001fff127819 */ /* 0x000fc40000011413 */
[----:B------:R-:W-:-:S04]  /*4ec0*/  IADD3 R19, P0, PT, R22, R19, RZ ;  /* 0x0000001316137210 */ /* 0x000fc80007f1e0ff */
[----:B------:R-:W-:Y:S02]  /*4ed0*/  IADD3.X R24, PT, PT, R24, R18, RZ, P0, !PT ;  /* 0x0000001218187210 */ /* 0x000fe400007fe4ff */
[----:B------:R-:W-:-:S04]  /*4ee0*/  LEA R18, P0, R19, UR4, 0x1 ;  /* 0x0000000413127c11 */ /* 0x000fc8000f8008ff */
[--C-:B------:R-:W-:Y:S02]  /*4ef0*/  LEA.HI.X R19, R19, UR5, R24.reuse, 0x1, P0 ;  /* 0x0000000513137c11 */ /* 0x100fe400080f0c18 */
[----:B------:R-:W-:-:S03]  /*4f00*/  PRMT R24, R27, 0x7632, R24 ;  /* 0x000076321b187816 */ /* 0x000fc60000000018 */
[----:B------:R0:W-:Y:S04]  /*4f10*/  STG.E.U16 desc[UR8][R18.64], R27 ;  /* 0x0000001b12007986 */ /* 0x0001e8000c101508 */
[----:B0-----:R-:W4:Y:S01]  /*4f20*/  LDL.LU R27, [R1+0x800] ;  /* 0x00080000011b7983 */ /* 0x001f220000300800 */
[----:B------:R-:W-:Y:S02]  /*4f30*/  F2FP.F16.F32.PACK_AB R11, R11, R12 ;  /* 0x0000000c0b0b723e */ /* 0x000fe400000000ff */
[----:B------:R-:W-:Y:S01]  /*4f40*/  F2FP.F16.F32.PACK_AB R9, R9, R10 ;  /* 0x0000000a0909723e */ /* 0x000fe200000000ff */
[----:B------:R-:W-:Y:S01]  /*4f50*/  STG.E.U16 desc[UR8][R18.64+0x2], R24 ;  /* 0x0000021812007986 */ /* 0x000fe2000c101508 */
[----:B------:R-:W-:Y:S02]  /*4f60*/  PRMT R10, R11, 0x7632, R10 ;  /* 0x000076320b0a7816 */ /* 0x000fe4000000000a */
[----:B------:R-:W-:Y:S01]  /*4f70*/  F2FP.F16.F32.PACK_AB R5, R5, R6 ;  /* 0x000000060505723e */ /* 0x000fe200000000ff */
[----:B------:R0:W-:Y:S01]  /*4f80*/  STG.E.U16 desc[UR8][R18.64+0x24], R9 ;  /* 0x0000240912007986 */ /* 0x0001e2000c101508 */
[----:B------:R-:W-:-:S02]  /*4f90*/  F2FP.F16.F32.PACK_AB R3, R3, R4 ;  /* 0x000000040303723e */ /* 0x000fc400000000ff */
[----:B------:R-:W-:Y:S01]  /*4fa0*/  F2FP.F16.F32.PACK_AB R32, R33, R32 ;  /* 0x000000202120723e */ /* 0x000fe200000000ff */
[----:B------:R1:W-:Y:S01]  /*4fb0*/  STG.E.U16 desc[UR8][R18.64+0x22], R10 ;  /* 0x0000220a12007986 */ /* 0x0003e2000c101508 */
[----:B------:R-:W-:Y:S02]  /*4fc0*/  F2FP.F16.F32.PACK_AB R7, R7, R8 ;  /* 0x000000080707723e */ /* 0x000fe400000000ff */
[----:B------:R-:W-:Y:S01]  /*4fd0*/  F2FP.F16.F32.PACK_AB R36, R37, R36 ;  /* 0x000000242524723e */ /* 0x000fe200000000ff */
[----:B------:R5:W-:Y:S01]  /*4fe0*/  STG.E.U16 desc[UR8][R18.64+0x30], R3 ;  /* 0x0000300312007986 */ /* 0x000be2000c101508 */
[----:B------:R-:W-:Y:S02]  /*4ff0*/  PRMT R8, R9, 0x7632, R8 ;  /* 0x0000763209087816 */ /* 0x000fe40000000008 */
[----:B------:R-:W-:Y:S01]  /*5000*/  PRMT R4, R5, 0x7632, R4 ;  /* 0x0000763205047816 */ /* 0x000fe20000000004 */
[----:B------:R-:W-:Y:S01]  /*5010*/  STG.E.U16 desc[UR8][R18.64+0x2c], R5 ;  /* 0x00002c0512007986 */ /* 0x000fe2000c101508 */
[----:B0-----:R-:W-:-:S02]  /*5020*/  PRMT R9, R32, 0x7632, R9 ;  /* 0x0000763220097816 */ /* 0x001fc40000000009 */
[----:B------:R-:W-:Y:S01]  /*5030*/  F2FP.F16.F32.PACK_AB R38, R39, R38 ;  /* 0x000000262726723e */ /* 0x000fe200000000ff */
[----:B------:R0:W-:Y:S01]  /*5040*/  STG.E.U16 desc[UR8][R18.64+0x2e], R4 ;  /* 0x00002e0412007986 */ /* 0x0001e2000c101508 */
[----:B-1----:R-:W-:Y:S02]  /*5050*/  PRMT R10, R3, 0x7632, R10 ;  /* 0x00007632030a7816 */ /* 0x002fe4000000000a */
[----:B------:R-:W-:Y:S01]  /*5060*/  F2FP.F16.F32.PACK_AB R40, R41, R40 ;  /* 0x000000282928723e */ /* 0x000fe200000000ff */
[----:B------:R1:W-:Y:S01]  /*5070*/  STG.E.U16 desc[UR8][R18.64+0x36], R9 ;  /* 0x0000360912007986 */ /* 0x0003e2000c101508 */
[----:B-----5:R-:W-:Y:S02]  /*5080*/  PRMT R3, R36, 0x7632, R3 ;  /* 0x0000763224037816 */ /* 0x020fe40000000003 */
[----:B------:R-:W-:Y:S01]  /*5090*/  F2FP.F16.F32.PACK_AB R44, R45, R44 ;  /* 0x0000002c2d2c723e */ /* 0x000fe200000000ff */
[----:B------:R-:W-:Y:S01]  /*50a0*/  STG.E.U16 desc[UR8][R18.64+0x8], R23 ;  /* 0x0000081712007986 */ /* 0x000fe2000c101508 */
[----:B------:R-:W-:-:S02]  /*50b0*/  PRMT R6, R7, 0x7632, R6 ;  /* 0x0000763207067816 */ /* 0x000fc40000000006 */
[----:B------:R-:W-:Y:S01]  /*50c0*/  F2FP.F16.F32.PACK_AB R34, R35, R34 ;  /* 0x000000222322723e */ /* 0x000fe200000000ff */
[----:B------:R5:W-:Y:S01]  /*50d0*/  STG.E.U16 desc[UR8][R18.64+0x3e], R3 ;  /* 0x00003e0312007986 */ /* 0x000be2000c101508 */
[----:B0-----:R-:W-:Y:S02]  /*50e0*/  PRMT R4, R38, 0x7632, R4 ;  /* 0x0000763226047816 */ /* 0x001fe40000000004 */
[----:B------:R-:W-:Y:S01]  /*50f0*/  F2FP.F16.F32.PACK_AB R42, R43, R42 ;  /* 0x0000002a2b2a723e */ /* 0x000fe200000000ff */
[----:B------:R0:W-:Y:S01]  /*5100*/  STG.E.U16 desc[UR8][R18.64+0x2a], R6 ;  /* 0x00002a0612007986 */ /* 0x0001e2000c101508 */
[----:B-1----:R-:W-:Y:S02]  /*5110*/  PRMT R9, R40, 0x7632, R9 ;  /* 0x0000763228097816 */ /* 0x002fe40000000009 */
[----:B------:R-:W-:Y:S01]  /*5120*/  F2FP.F16.F32.PACK_AB R46, R47, R46 ;  /* 0x0000002e2f2e723e */ /* 0x000fe200000000ff */
[----:B------:R1:W-:Y:S01]  /*5130*/  STG.E.U16 desc[UR8][R18.64+0x42], R4 ;  /* 0x0000420412007986 */ /* 0x0003e2000c101508 */
[----:B------:R-:W-:-:S02]  /*5140*/  F2FP.F16.F32.PACK_AB R48, R49, R48 ;  /* 0x000000303130723e */ /* 0x000fc400000000ff */
[----:B------:R-:W-:Y:S01]  /*5150*/  F2FP.F16.F32.PACK_AB R50, R51, R50 ;  /* 0x000000323332723e */ /* 0x000fe200000000ff */
[----:B------:R3:W-:Y:S01]  /*5160*/  STG.E.U16 desc[UR8][R18.64+0x46], R9 ;  /* 0x0000460912007986 */ /* 0x0007e2000c101508 */
[----:B-----5:R-:W-:Y:S02]  /*5170*/  PRMT R3, R44, 0x7632, R3 ;  /* 0x000076322c037816 */ /* 0x020fe40000000003 */
[----:B------:R-:W-:Y:S01]  /*5180*/  PRMT R5, R42, 0x7632, R5 ;  /* 0x000076322a057816 */ /* 0x000fe20000000005 */
[----:B------:R-:W-:Y:S01]  /*5190*/  STG.E.U16 desc[UR8][R18.64+0x28], R7 ;  /* 0x0000280712007986 */ /* 0x000fe2000c101508 */
[----:B0-----:R-:W-:Y:S02]  /*51a0*/  PRMT R6, R34, 0x7632, R6 ;  /* 0x0000763222067816 */ /* 0x001fe40000000006 */
[----:B------:R-:W-:Y:S01]  /*51b0*/  F2FP.F16.F32.PACK_AB R52, R53, R52 ;  /* 0x000000343534723e */ /* 0x000fe200000000ff */
[----:B------:R0:W-:Y:S01]  /*51c0*/  STG.E.U16 desc[UR8][R18.64+0x4e], R3 ;  /* 0x00004e0312007986 */ /* 0x0001e2000c101508 */
[----:B-1----:R-:W-:-:S02]  /*51d0*/  PRMT R4, R48, 0x7632, R4 ;  /* 0x0000763230047816 */ /* 0x002fc40000000004 */
[----:B------:R-:W-:Y:S01]  /*51e0*/  F2FP.F16.F32.PACK_AB R54, R55, R54 ;  /* 0x000000363736723e */ /* 0x000fe200000000ff */
[----:B------:R1:W-:Y:S01]  /*51f0*/  STG.E.U16 desc[UR8][R18.64+0x3a], R6 ;  /* 0x00003a0612007986 */ /* 0x0003e2000c101508 */
[----:B---3--:R-:W-:Y:S02]  /*5200*/  PRMT R9, R46, 0x7632, R9 ;  /* 0x000076322e097816 */ /* 0x008fe40000000009 */
[----:B------:R-:W-:Y:S01]  /*5210*/  F2FP.F16.F32.PACK_AB R56, R57, R56 ;  /* 0x000000383938723e */ /* 0x000fe200000000ff */
[----:B------:R3:W-:Y:S01]  /*5220*/  STG.E.U16 desc[UR8][R18.64+0x4a], R5 ;  /* 0x00004a0512007986 */ /* 0x0007e2000c101508 */
[----:B------:R-:W-:Y:S02]  /*5230*/  F2FP.F16.F32.PACK_AB R58, R59, R58 ;  /* 0x0000003a3b3a723e */ /* 0x000fe400000000ff */
[----:B------:R-:W-:Y:S01]  /*5240*/  PRMT R24, R23, 0x7632, R24 ;  /* 0x0000763217187816 */ /* 0x000fe20000000018 */
[----:B------:R5:W-:Y:S01]  /*5250*/  STG.E.U16 desc[UR8][R18.64+0x52], R9 ;  /* 0x0000520912007986 */ /* 0x000be2000c101508 */
[----:B0-----:R-:W-:-:S02]  /*5260*/  PRMT R3, R50, 0x7632, R3 ;  /* 0x0000763232037816 */ /* 0x001fc40000000003 */
[C---:B------:R-:W-:Y:S01]  /*5270*/  PRMT R23, R21.reuse, 0x7610, R23 ;  /* 0x0000761015177816 */ /* 0x040fe20000000017 */
[----:B------:R0:W-:Y:S01]  /*5280*/  STG.E.U16 desc[UR8][R18.64+0x56], R4 ;  /* 0x0000560412007986 */ /* 0x0001e2000c101508 */
[----:B------:R-:W-:Y:S02]  /*5290*/  PRMT R21, R21, 0x7632, R21 ;  /* 0x0000763215157816 */ /* 0x000fe40000000015 */
[----:B-1----:R-:W-:Y:S01]  /*52a0*/  PRMT R6, R58, 0x7632, R6 ;  /* 0x000076323a067816 */ /* 0x002fe20000000006 */
[----:B------:R-:W-:Y:S01]  /*52b0*/  STG.E.U16 desc[UR8][R18.64+0x5a], R3 ;  /* 0x00005a0312007986 */ /* 0x000fe2000c101508 */
[----:B---3--:R-:W-:Y:S02]  /*52c0*/  PRMT R5, R52, 0x7632, R5 ;  /* 0x0000763234057816 */ /* 0x008fe40000000005 */
[----:B------:R-:W-:Y:S01]  /*52d0*/  F2FP.F16.F32.PACK_AB R15, R15, R16 ;  /* 0x000000100f0f723e */ /* 0x000fe200000000ff */
[----:B------:R1:W-:Y:S01]  /*52e0*/  STG.E.U16 desc[UR8][R18.64+0xa], R24 ;  /* 0x00000a1812007986 */ /* 0x0003e2000c101508 */
[----:B-----5:R-:W-:-:S02]  /*52f0*/  PRMT R9, R54, 0x7632, R9 ;  /* 0x0000763236097816 */ /* 0x020fc40000000009 */
[----:B------:R-:W-:Y:S01]  /*5300*/  F2FP.F16.F32.PACK_AB R13, R13, R14 ;  /* 0x0000000e0d0d723e */ /* 0x000fe200000000ff */
[----:B------:R3:W-:Y:S01]  /*5310*/  STG.E.U16 desc[UR8][R18.64+0xe], R21 ;  /* 0x00000e1512007986 */ /* 0x0007e2000c101508 */
[----:B0-----:R-:W-:Y:S02]  /*5320*/  PRMT R4, R56, 0x7632, R4 ;  /* 0x0000763238047816 */ /* 0x001fe40000000004 */
[C---:B------:R-:W-:Y:S01]  /*5330*/  PRMT R26, R25.reuse, 0x7610, R26 ;  /* 0x00007610191a7816 */ /* 0x040fe2000000001a */
[----:B------:R-:W-:Y:S01]  /*5340*/  STG.E.U16 desc[UR8][R18.64+0x5e], R5 ;  /* 0x00005e0512007986 */ /* 0x000fe2000c101508 */
[----:B------:R-:W-:Y:S02]  /*5350*/  PRMT R25, R25, 0x7632, R25 ;  /* 0x0000763219197816 */ /* 0x000fe40000000019 */
[----:B------:R-:W-:Y:S01]  /*5360*/  PRMT R16, R17, 0x7632, R16 ;  /* 0x0000763211107816 */ /* 0x000fe20000000010 */
[----:B------:R-:W-:Y:S01]  /*5370*/  STG.E.U16 desc[UR8][R18.64+0x62], R9 ;  /* 0x0000620912007986 */ /* 0x000fe2000c101508 */
[----:B-1----:R-:W-:-:S02]  /*5380*/  PRMT R24, R20, 0x7632, R24 ;  /* 0x0000763214187816 */ /* 0x002fc40000000018 */
[----:B------:R-:W-:Y:S01]  /*5390*/  PRMT R14, R15, 0x7632, R14 ;  /* 0x000076320f0e7816 */ /* 0x000fe2000000000e */
[----:B------:R0:W-:Y:S01]  /*53a0*/  STG.E.U16 desc[UR8][R18.64+0x66], R4 ;  /* 0x0000660412007986 */ /* 0x0001e2000c101508 */
[----:B---3--:R-:W-:Y:S02]  /*53b0*/  PRMT R21, R13, 0x7632, R21 ;  /* 0x000076320d157816 */ /* 0x008fe40000000015 */
[----:B------:R-:W-:Y:S01]  /*53c0*/  PRMT R7, R30, 0x7632, R7 ;  /* 0x000076321e077816 */ /* 0x000fe20000000007 */
[----:B------:R1:W-:Y:S04]  /*53d0*/  STG.E.U16 desc[UR8][R18.64+0x6a], R6 ;  /* 0x00006a0612007986 */ /* 0x0003e8000c101508 */
[----:B------:R3:W-:Y:S01]  /*53e0*/  STG.E.U16 desc[UR8][R18.64+0x4], R26 ;  /* 0x0000041a12007986 */ /* 0x0007e2000c101508 */
[----:B0-----:R-:W-:-:S03]  /*53f0*/  PRMT R4, R0, 0x7632, R4 ;  /* 0x0000763200047816 */ /* 0x001fc60000000004 */
[----:B------:R3:W-:Y:S01]  /*5400*/  STG.E.U16 desc[UR8][R18.64+0x6], R25 ;  /* 0x0000061912007986 */ /* 0x0007e2000c101508 */
[----:B-1----:R-:W-:-:S03]  /*5410*/  PRMT R6, R29, 0x7632, R6 ;  /* 0x000076321d067816 */ /* 0x002fc60000000006 */
[----:B------:R3:W-:Y:S04]  /*5420*/  STG.E.U16 desc[UR8][R18.64+0xc], R23 ;  /* 0x00000c1712007986 */ /* 0x0007e8000c101508 */
        /* <DEDUP_REMOVED lines=30> */
[----:B------:R3:W-:Y:S01]  /*5610*/  STG.E.U16 desc[UR8][R18.64+0x7e], R7 ;  /* 0x00007e0712007986 */ /* 0x0007e2000c101508 */
[----:B--2---:R-:W-:-:S04]  /*5620*/  F2FP.F16.F32.PACK_AB R3, R28, R60 ;  /* 0x0000003c1c03723e */ /* 0x004fc800000000ff */
[----:B------:R-:W-:Y:S01]  /*5630*/  PRMT R9, R3, 0x7632, R9 ;  /* 0x0000763203097816 */ /* 0x000fe20000000009 */
[----:B------:R3:W-:Y:S04]  /*5640*/  STG.E.U16 desc[UR8][R18.64+0x70], R3 ;  /* 0x0000700312007986 */ /* 0x0007e8000c101508 */
[----:B------:R3:W-:Y:S01]  /*5650*/  STG.E.U16 desc[UR8][R18.64+0x72], R9 ;  /* 0x0000720912007986 */ /* 0x0007e2000c101508 */
[----:B----4-:R-:W-:-:S04]  /*5660*/  F2FP.F16.F32.PACK_AB R61, R27, R61 ;  /* 0x0000003d1b3d723e */ /* 0x010fc800000000ff */
[----:B------:R-:W-:Y:S01]  /*5670*/  PRMT R5, R61, 0x7632, R5 ;  /* 0x000076323d057816 */ /* 0x000fe20000000005 */
[----:B------:R3:W-:Y:S04]  /*5680*/  STG.E.U16 desc[UR8][R18.64+0x6c], R61 ;  /* 0x00006c3d12007986 */ /* 0x0007e8000c101508 */
[----:B------:R3:W-:Y:S02]  /*5690*/  STG.E.U16 desc[UR8][R18.64+0x6e], R5 ;  /* 0x00006e0512007986 */ /* 0x0007e4000c101508 */
.L_x_6:
[----:B---3--:R-:W2:Y:S02]  /*56a0*/  LDL.LU R0, [R1+0x830] ;  /* 0x0008300001007983 */ /* 0x008ea40000300800 */
[----:B--2---:R-:W-:-:S04]  /*56b0*/  IADD3 R0, PT, PT, R0, 0x1, RZ ;  /* 0x0000000100007810 */ /* 0x004fc80007ffe0ff */
[----:B------:R-:W-:Y:S01]  /*56c0*/  ISETP.NE.AND P0, PT, R0, 0x8, PT ;  /* 0x000000080000780c */ /* 0x000fe20003f05270 */
[----:B------:R1:W-:-:S12]  /*56d0*/  STL [R1+0x830], R0 ;  /* 0x0008300001007387 */ /* 0x0003d80000100800 */
[----:B-1----:R-:W-:Y:S05]  /*56e0*/  @P0 BRA `(.L_x_32) ;  /* 0xffffffb400440947 */ /* 0x002fea000383ffff */
[----:B------:R-:W2:Y:S01]  /*56f0*/  LDL.LU R0, [R1+0x834] ;  /* 0x0008340001007983 */ /* 0x000ea20000300800 */
[----:B------:R-:W-:Y:S01]  /*5700*/  IADD3 R2, PT, PT, R2, 0x3f, RZ ;  /* 0x0000003f02027810 */ /* 0x000fe20007ffe0ff */
[----:B------:R-:W-:Y:S05]  /*5710*/  WARPSYNC.ALL ;  /* 0x0000000000007948 */ /* 0x000fea0003800000 */
[----:B------:R-:W-:Y:S01]  /*5720*/  SHF.R.U32.HI R2, RZ, 0x6, R2 ;  /* 0x00000006ff027819 */ /* 0x000fe20000011602 */
[----:B------:R-:W-:Y:S01]  /*5730*/  BAR.SYNC.DEFER_BLOCKING 0x0 ;  /* 0x0000000000007b1d */ /* 0x000fe20000010000 */
[----:B--2---:R-:W-:-:S04]  /*5740*/  IADD3 R0, PT, PT, R0, 0x1, RZ ;  /* 0x0000000100007810 */ /* 0x004fc80007ffe0ff */
[----:B------:R-:W-:Y:S01]  /*5750*/  ISETP.NE.AND P0, PT, R0, R2, PT ;  /* 0x000000020000720c */ /* 0x000fe20003f05270 */
[----:B------:R1:W-:-:S12]  /*5760*/  STL [R1+0x834], R0 ;  /* 0x0008340001007387 */ /* 0x0003d80000100800 */
[----:B-1----:R-:W-:Y:S05]  /*5770*/  @P0 BRA `(.L_x_33) ;  /* 0xffffffa800800947 */ /* 0x002fea000383ffff */
[----:B------:R-:W-:Y:S05]  /*5780*/  EXIT ;  /* 0x000000000000794d */ /* 0x000fea0003800000 */
        .weak           $__internal_0_$__cuda_sm20_div_u16
        .type           $__internal_0_$__cuda_sm20_div_u16,@function
        .size           $__internal_0_$__cuda_sm20_div_u16,(.L_x_35 - $__internal_0_$__cuda_sm20_div_u16)
$__internal_0_$__cuda_sm20_div_u16:
[----:B------:R-:W0:Y:S01]  /*5790*/  I2F.U16 R3, R2 ;  /* 0x0000000200037306 */ /* 0x000e220000101000 */
[----:B------:R-:W-:Y:S01]  /*57a0*/  HFMA2 R4, -RZ, RZ, 15, 0 ;  /* 0x4b800000ff047431 */ /* 0x000fe200000001ff */
[----:B------:R-:W-:Y:S02]  /*57b0*/  I2FP.F32.U32.RZ R0, R0 ;  /* 0x0000000000007245 */ /* 0x000fe4000020d000 */
[C---:B0-----:R-:W-:Y:S02]  /*57c0*/  FSETP.GEU.AND P1, PT, |R3|.reuse, 1.175494350822287508e-38, PT ;  /* 0x008000000300780b */ /* 0x041fe40003f2e200 */
[----:B------:R-:W-:Y:S02]  /*57d0*/  FSETP.GT.AND P0, PT, |R3|, 8.50705917302346158658e+37, PT ;  /* 0x7e8000000300780b */ /* 0x000fe40003f04200 */
[----:B------:R-:W-:-:S04]  /*57e0*/  FSEL R4, R4, 1, !P1 ;  /* 0x3f80000004047808 */ /* 0x000fc80004800000 */
[----:B------:R-:W-:Y:S02]  /*57f0*/  FSEL R4, R4, 0.25, !P0 ;  /* 0x3e80000004047808 */ /* 0x000fe40004000000 */
[----:B------:R-:W-:Y:S02]  /*5800*/  ISETP.NE.U32.AND P0, PT, R2, RZ, PT ;  /* 0x000000ff0200720c */ /* 0x000fe40003f05070 */
[----:B------:R-:W-:Y:S01]  /*5810*/  MOV R2, R6 ;  /* 0x0000000600027202 */ /* 0x000fe20000000f00 */
[----:B------:R-:W-:-:S06]  /*5820*/  FMUL R5, R3, R4 ;  /* 0x0000000403057220 */ /* 0x000fcc0000400000 */
[----:B------:R-:W0:Y:S02]  /*5830*/  MUFU.RCP R5, R5 ;  /* 0x0000000500057308 */ /* 0x000e240000001000 */
[----:B0-----:R-:W-:-:S05]  /*5840*/  FMUL R4, R4, R5 ;  /* 0x0000000504047220 */ /* 0x001fca0000400000 */
[----:B------:R-:W-:-:S05]  /*5850*/  IADD3 R3, PT, PT, R4, 0x2, RZ ;  /* 0x0000000204037810 */ /* 0x000fca0007ffe0ff */
[----:B------:R-:W-:Y:S01]  /*5860*/  FMUL.RZ R0, R0, R3 ;  /* 0x0000000300007220 */ /* 0x000fe2000040c000 */
[----:B------:R-:W-:-:S05]  /*5870*/  HFMA2 R3, -RZ, RZ, 0, 0 ;  /* 0x00000000ff037431 */ /* 0x000fca00000001ff */
[----:B------:R-:W0:Y:S02]  /*5880*/  F2I.U32.TRUNC.NTZ R0, R0 ;  /* 0x0000000000007305 */ /* 0x000e24000020f000 */
[----:B0-----:R-:W-:Y:S02]  /*5890*/  LOP3.LUT R4, R0, 0xffff, RZ, 0xc0, !PT ;  /* 0x0000ffff00047812 */ /* 0x001fe400078ec0ff */
[----:B------:R-:W-:Y:S01]  /*58a0*/  @!P0 MOV R4, 0xffffffff ;  /* 0xffffffff00048802 */ /* 0x000fe20000000f00 */
[----:B------:R-:W-:Y:S06]  /*58b0*/  RET.REL.NODEC R2 `(attention_wmma_kernel) ;  /* 0xffffffa402d07950 */ /* 0x000fec0003c3ffff */
.L_x_34:
[----:B------:R-:W-:-:S00]  /*58c0*/  BRA `(.L_x_34) ;  /* 0xfffffffc00fc7947 */ /* 0x000fc0000383ffff */
[----:B------:R-:W-:-:S00]  /*58d0*/  NOP ;  /* 0x0000000000007918 */ /* 0x000fc00000000000 */
        /* <DEDUP_REMOVED lines=10> */
.L_x_35:


//--------------------- .nv.shared.attention_wmma_kernel --------------------------
	.section	.nv.shared.attention_wmma_kernel,"aw",@nobits
	.sectionflags	@""
	.align	2
.nv.shared.attention_wmma_kernel:
	.zero		25600


//--------------------- .nv.shared.reserved.0     --------------------------
	.section	.nv.shared.reserved.0,"aw",@nobits
	.weak		__nv_reservedSMEM_offset_0_alias
	.size		__nv_reservedSMEM_offset_0_alias, 0, 64
	.other		__nv_reservedSMEM_offset_0_alias,@"STO_CUDA_RESERVED_SHARED STV_DEFAULT"
__nv_reservedSMEM_offset_0_alias:
	.zero		0
	.zero		64


//--------------------- .nv.constant0.attention_wmma_kernel --------------------------
	.section	.nv.constant0.attention_wmma_kernel,"a",@progbits
	.sectionflags	@""
	.align	4
.nv.constant0.attention_wmma_kernel:
	.zero		948


//--------------------- SYMBOLS --------------------------

	.type		.nv.reservedSmem.offset0,@object
	.size		.nv.reservedSmem.offset0,0x4
	.type		.nv.reservedSmem.cap,@object
	.size		.nv.reservedSmem.cap,0x4
